	.target	sm_100a

	.elftype	@"ET_EXEC"


//--------------------- .note.nv.tkinfo           --------------------------
	.section	.note.nv.tkinfo,"",@"SHT_NOTE"
	.sectionflags	@"SHF_NOTE_NV_TKINFO"
	.tkinfo
        /*0018*/ 	.word	0x00000002
        /*0030*/ 	.string	""
        /*0030*/ 	.string	"ptxas"
        /*0030*/ 	.string	"Cuda compilation tools, release 13.0, V13.0.88"
        /*0030*/ 	.string	"Build cuda_13.0.r13.0/compiler.36424714_0"
        /*0030*/ 	.string	"-arch sm_100a -m 64 "



//--------------------- .note.nv.cuinfo           --------------------------
	.section	.note.nv.cuinfo,"",@"SHT_NOTE"
	.sectionflags	@"SHF_NOTE_NV_CUINFO"
        /*0018*/ 	.short	0x0002
        /*001a*/ 	.short	0x0064
        /*001c*/ 	.short	0x0082
	.zero		2


//--------------------- .nv.info                  --------------------------
	.section	.nv.info,"",@"SHT_CUDA_INFO"
	.align	4


	//----- nvinfo : EIATTR_REGCOUNT
	.align		4
        /*0000*/ 	.byte	0x04, 0x2f
        /*0002*/ 	.short	(.L_19 - .L_18)
	.align		4
.L_18:
        /*0004*/ 	.word	index@(_ZN7cutlass13device_kernelINS_4gemm6kernel13GemmUniversalIN4cute5tupleIJiiiiEEENS1_10collective13CollectiveMmaINS1_35MainloopSm100TmaUmmaWarpSpecializedILi3ELi2ELi4ENS5_IJNS4_1CILi2EEESB_NSA_ILi1EEEEEEEENS5_IJNSA_ILi256EEENSA_ILi128EEENSA_ILi64EEEEEENS_6half_tENS5_IJlSC_lEEESJ_SK_NS4_8TiledMMAINS4_8MMA_AtomIJNS4_26SM100_MMA_F16BF16_2x1SM_SSISJ_SJ_fLi256ELi128ELNS4_4UMMA5MajorE0ELSP_0ELNSO_7ScaleInE0ELSQ_0EEEEEENS4_6LayoutINS5_IJSC_SC_SC_EEENS5_IJNSA_ILi0EEESV_SV_EEEEENS5_IJNS4_10UnderscoreESY_SY_EEEEENS4_28SM100_TMA_2SM_LOAD_MULTICASTENS4_14ComposedLayoutINS4_7SwizzleILi3ELi4ELi3EEENS4_18smem_ptr_flag_bitsILi16EEENST_INS5_IJNSA_ILi8EEESH_EEENS5_IJSH_SC_EEEEEEEvNS4_8identityENS4_18SM100_TMA_2SM_LOADES1B_vS1C_EENS_8epilogue10collective18CollectiveEpilogueINS1F_23Sm100TmaWarpSpecializedILi4ELi2ELi32ELb1ELb0EEEJNS5_IJSG_SG_SH_EEENS5_IJNST_ISG_SC_EENST_INSA_ILi32EEESC_EEEEESJ_SK_SJ_SK_NS1F_6fusion15FusionCallbacksIS1J_NS1P_17LinearCombinationISJ_fSJ_fLNS_15FloatRoundStyleE2EEES1K_S1O_JEEENS4_5SM1004TMEM4LOAD26SM100_TMEM_LOAD_32dp32b32xENS4_13SM90_TMA_LOADENS12_INS13_ILi2ELi4ELi3EEES16_NST_INS5_IJS17_S1M_EEENS5_IJS1M_SC_EEEEEEENS4_39AutoVectorizingCopyWithAssumedAlignmentILi128EEENS4_14SM90_TMA_STOREES24_S26_S26_EEEvvEEEEvNT_6ParamsE)
        /*0008*/ 	.word	0x00000076


	//----- nvinfo : EIATTR_FRAME_SIZE
	.align		4
.L_19:
        /*000c*/ 	.byte	0x04, 0x11
        /*000e*/ 	.short	(.L_21 - .L_20)
	.align		4
.L_20:
        /*0010*/ 	.word	index@($__internal_2_$__cuda_sm10x_tcgen05_guardrail_trap_unallocated_columns_being_dealloced)
        /*0014*/ 	.word	0x00000000


	//----- nvinfo : EIATTR_FRAME_SIZE
	.align		4
.L_21:
        /*0018*/ 	.byte	0x04, 0x11
        /*001a*/ 	.short	(.L_23 - .L_22)
	.align		4
.L_22:
        /*001c*/ 	.word	index@($__internal_1_$__cuda_sm10x_tcgen05_guardrail_trap_phase_invalid_during_alloc)
        /*0020*/ 	.word	0x00000000


	//----- nvinfo : EIATTR_FRAME_SIZE
	.align		4
.L_23:
        /*0024*/ 	.byte	0x04, 0x11
        /*0026*/ 	.short	(.L_25 - .L_24)
	.align		4
.L_24:
        /*0028*/ 	.word	index@($__internal_0_$__cuda_sm10x_tcgen05_guardrail_trap_col_being_dealloced_not_returned_by_alloc)
        /*002c*/ 	.word	0x00000000


	//----- nvinfo : EIATTR_FRAME_SIZE
	.align		4
.L_25:
        /*0030*/ 	.byte	0x04, 0x11
        /*0032*/ 	.short	(.L_27 - .L_26)
	.align		4
.L_26:
        /*0034*/ 	.word	index@(_ZN7cutlass13device_kernelINS_4gemm6kernel13GemmUniversalIN4cute5tupleIJiiiiEEENS1_10collective13CollectiveMmaINS1_35MainloopSm100TmaUmmaWarpSpecializedILi3ELi2ELi4ENS5_IJNS4_1CILi2EEESB_NSA_ILi1EEEEEEEENS5_IJNSA_ILi256EEENSA_ILi128EEENSA_ILi64EEEEEENS_6half_tENS5_IJlSC_lEEESJ_SK_NS4_8TiledMMAINS4_8MMA_AtomIJNS4_26SM100_MMA_F16BF16_2x1SM_SSISJ_SJ_fLi256ELi128ELNS4_4UMMA5MajorE0ELSP_0ELNSO_7ScaleInE0ELSQ_0EEEEEENS4_6LayoutINS5_IJSC_SC_SC_EEENS5_IJNSA_ILi0EEESV_SV_EEEEENS5_IJNS4_10UnderscoreESY_SY_EEEEENS4_28SM100_TMA_2SM_LOAD_MULTICASTENS4_14ComposedLayoutINS4_7SwizzleILi3ELi4ELi3EEENS4_18smem_ptr_flag_bitsILi16EEENST_INS5_IJNSA_ILi8EEESH_EEENS5_IJSH_SC_EEEEEEEvNS4_8identityENS4_18SM100_TMA_2SM_LOADES1B_vS1C_EENS_8epilogue10collective18CollectiveEpilogueINS1F_23Sm100TmaWarpSpecializedILi4ELi2ELi32ELb1ELb0EEEJNS5_IJSG_SG_SH_EEENS5_IJNST_ISG_SC_EENST_INSA_ILi32EEESC_EEEEESJ_SK_SJ_SK_NS1F_6fusion15FusionCallbacksIS1J_NS1P_17LinearCombinationISJ_fSJ_fLNS_15FloatRoundStyleE2EEES1K_S1O_JEEENS4_5SM1004TMEM4LOAD26SM100_TMEM_LOAD_32dp32b32xENS4_13SM90_TMA_LOADENS12_INS13_ILi2ELi4ELi3EEES16_NST_INS5_IJS17_S1M_EEENS5_IJS1M_SC_EEEEEEENS4_39AutoVectorizingCopyWithAssumedAlignmentILi128EEENS4_14SM90_TMA_STOREES24_S26_S26_EEEvvEEEEvNT_6ParamsE)
        /*0038*/ 	.word	0x00000000


	//----- nvinfo : EIATTR_MIN_STACK_SIZE
	.align		4
.L_27:
        /*003c*/ 	.byte	0x04, 0x12
        /*003e*/ 	.short	(.L_29 - .L_28)
	.align		4
.L_28:
        /*0040*/ 	.word	index@(_ZN7cutlass13device_kernelINS_4gemm6kernel13GemmUniversalIN4cute5tupleIJiiiiEEENS1_10collective13CollectiveMmaINS1_35MainloopSm100TmaUmmaWarpSpecializedILi3ELi2ELi4ENS5_IJNS4_1CILi2EEESB_NSA_ILi1EEEEEEEENS5_IJNSA_ILi256EEENSA_ILi128EEENSA_ILi64EEEEEENS_6half_tENS5_IJlSC_lEEESJ_SK_NS4_8TiledMMAINS4_8MMA_AtomIJNS4_26SM100_MMA_F16BF16_2x1SM_SSISJ_SJ_fLi256ELi128ELNS4_4UMMA5MajorE0ELSP_0ELNSO_7ScaleInE0ELSQ_0EEEEEENS4_6LayoutINS5_IJSC_SC_SC_EEENS5_IJNSA_ILi0EEESV_SV_EEEEENS5_IJNS4_10UnderscoreESY_SY_EEEEENS4_28SM100_TMA_2SM_LOAD_MULTICASTENS4_14ComposedLayoutINS4_7SwizzleILi3ELi4ELi3EEENS4_18smem_ptr_flag_bitsILi16EEENST_INS5_IJNSA_ILi8EEESH_EEENS5_IJSH_SC_EEEEEEEvNS4_8identityENS4_18SM100_TMA_2SM_LOADES1B_vS1C_EENS_8epilogue10collective18CollectiveEpilogueINS1F_23Sm100TmaWarpSpecializedILi4ELi2ELi32ELb1ELb0EEEJNS5_IJSG_SG_SH_EEENS5_IJNST_ISG_SC_EENST_INSA_ILi32EEESC_EEEEESJ_SK_SJ_SK_NS1F_6fusion15FusionCallbacksIS1J_NS1P_17LinearCombinationISJ_fSJ_fLNS_15FloatRoundStyleE2EEES1K_S1O_JEEENS4_5SM1004TMEM4LOAD26SM100_TMEM_LOAD_32dp32b32xENS4_13SM90_TMA_LOADENS12_INS13_ILi2ELi4ELi3EEES16_NST_INS5_IJS17_S1M_EEENS5_IJS1M_SC_EEEEEEENS4_39AutoVectorizingCopyWithAssumedAlignmentILi128EEENS4_14SM90_TMA_STOREES24_S26_S26_EEEvvEEEEvNT_6ParamsE)
        /*0044*/ 	.word	0x00000000
.L_29:


//--------------------- .nv.compat                --------------------------
	.section	.nv.compat,"",@"SHT_CUDA_COMPAT_INFO"
	.align	4
        /*0000*/ 	.byte	0x02, 0x09, 0x01, 0x00, 0x02, 0x02, 0x02, 0x00, 0x02, 0x05, 0x05, 0x00, 0x03, 0x07, 0x01, 0x01
        /*0010*/ 	.byte	0x02, 0x03, 0x01, 0x00, 0x02, 0x06, 0x01, 0x00, 0x04, 0x0b, 0x08, 0x00, 0x09, 0x00, 0x00, 0x00
        /*0020*/ 	.byte	0x00, 0x00, 0x00, 0x00


//--------------------- .nv.info._ZN7cutlass13device_kernelINS_4gemm6kernel13GemmUniversalIN4cute5tupleIJiiiiEEENS1_10collective13CollectiveMmaINS1_35MainloopSm100TmaUmmaWarpSpecializedILi3ELi2ELi4ENS5_IJNS4_1CILi2EEESB_NSA_ILi1EEEEEEEENS5_IJNSA_ILi256EEENSA_ILi128EEENSA_ILi64EEEEEENS_6half_tENS5_IJlSC_lEEESJ_SK_NS4_8TiledMMAINS4_8MMA_AtomIJNS4_26SM100_MMA_F16BF16_2x1SM_SSISJ_SJ_fLi256ELi128ELNS4_4UMMA5MajorE0ELSP_0ELNSO_7ScaleInE0ELSQ_0EEEEEENS4_6LayoutINS5_IJSC_SC_SC_EEENS5_IJNSA_ILi0EEESV_SV_EEEEENS5_IJNS4_10UnderscoreESY_SY_EEEEENS4_28SM100_TMA_2SM_LOAD_MULTICASTENS4_14ComposedLayoutINS4_7SwizzleILi3ELi4ELi3EEENS4_18smem_ptr_flag_bitsILi16EEENST_INS5_IJNSA_ILi8EEESH_EEENS5_IJSH_SC_EEEEEEEvNS4_8identityENS4_18SM100_TMA_2SM_LOADES1B_vS1C_EENS_8epilogue10collective18CollectiveEpilogueINS1F_23Sm100TmaWarpSpecializedILi4ELi2ELi32ELb1ELb0EEEJNS5_IJSG_SG_SH_EEENS5_IJNST_ISG_SC_EENST_INSA_ILi32EEESC_EEEEESJ_SK_SJ_SK_NS1F_6fusion15FusionCallbacksIS1J_NS1P_17LinearCombinationISJ_fSJ_fLNS_15FloatRoundStyleE2EEES1K_S1O_JEEENS4_5SM1004TMEM4LOAD26SM100_TMEM_LOAD_32dp32b32xENS4_13SM90_TMA_LOADENS12_INS13_ILi2ELi4ELi3EEES16_NST_INS5_IJS17_S1M_EEENS5_IJS1M_SC_EEEEEEENS4_39AutoVectorizingCopyWithAssumedAlignmentILi128EEENS4_14SM90_TMA_STOREES24_S26_S26_EEEvvEEEEvNT_6ParamsE --------------------------
	.section	.nv.info._ZN7cutlass13device_kernelINS_4gemm6kernel13GemmUniversalIN4cute5tupleIJiiiiEEENS1_10collective13CollectiveMmaINS1_35MainloopSm100TmaUmmaWarpSpecializedILi3ELi2ELi4ENS5_IJNS4_1CILi2EEESB_NSA_ILi1EEEEEEEENS5_IJNSA_ILi256EEENSA_ILi128EEENSA_ILi64EEEEEENS_6half_tENS5_IJlSC_lEEESJ_SK_NS4_8TiledMMAINS4_8MMA_AtomIJNS4_26SM100_MMA_F16BF16_2x1SM_SSISJ_SJ_fLi256ELi128ELNS4_4UMMA5MajorE0ELSP_0ELNSO_7ScaleInE0ELSQ_0EEEEEENS4_6LayoutINS5_IJSC_SC_SC_EEENS5_IJNSA_ILi0EEESV_SV_EEEEENS5_IJNS4_10UnderscoreESY_SY_EEEEENS4_28SM100_TMA_2SM_LOAD_MULTICASTENS4_14ComposedLayoutINS4_7SwizzleILi3ELi4ELi3EEENS4_18smem_ptr_flag_bitsILi16EEENST_INS5_IJNSA_ILi8EEESH_EEENS5_IJSH_SC_EEEEEEEvNS4_8identityENS4_18SM100_TMA_2SM_LOADES1B_vS1C_EENS_8epilogue10collective18CollectiveEpilogueINS1F_23Sm100TmaWarpSpecializedILi4ELi2ELi32ELb1ELb0EEEJNS5_IJSG_SG_SH_EEENS5_IJNST_ISG_SC_EENST_INSA_ILi32EEESC_EEEEESJ_SK_SJ_SK_NS1F_6fusion15FusionCallbacksIS1J_NS1P_17LinearCombinationISJ_fSJ_fLNS_15FloatRoundStyleE2EEES1K_S1O_JEEENS4_5SM1004TMEM4LOAD26SM100_TMEM_LOAD_32dp32b32xENS4_13SM90_TMA_LOADENS12_INS13_ILi2ELi4ELi3EEES16_NST_INS5_IJS17_S1M_EEENS5_IJS1M_SC_EEEEEEENS4_39AutoVectorizingCopyWithAssumedAlignmentILi128EEENS4_14SM90_TMA_STOREES24_S26_S26_EEEvvEEEEvNT_6ParamsE,"",@"SHT_CUDA_INFO"
	.sectionflags	@""
	.align	4


	//----- nvinfo : EIATTR_CUDA_API_VERSION
	.align		4
        /*0000*/ 	.byte	0x04, 0x37
        /*0002*/ 	.short	(.L_31 - .L_30)
.L_30:
        /*0004*/ 	.word	0x00000082


	//----- nvinfo : EIATTR_KPARAM_INFO
	.align		4
.L_31:
        /*0008*/ 	.byte	0x04, 0x17
        /*000a*/ 	.short	(.L_33 - .L_32)
.L_32:
        /*000c*/ 	.word	0x00000000
        /*0010*/ 	.short	0x0000
        /*0012*/ 	.short	0x0000
        /*0014*/ 	.byte	0x00, 0xf0, 0x01, 0x20


	//----- nvinfo : EIATTR_AT_ENTRY_FRAGMENTS
	.align		4
.L_33:
        /*0018*/ 	.byte	0x04, 0x4f
        /*001a*/ 	.short	(.L_35 - .L_34)


	//   ....[0]....
.L_34:
        /*001c*/ 	.word	0x00000007


	//----- nvinfo : EIATTR_RESERVED_SMEM_USED
	.align		4
.L_35:
        /*0020*/ 	.byte	0x01, 0x41
	.zero		2


	//----- nvinfo : EIATTR_SPARSE_MMA_MASK
	.align		4
        /*0024*/ 	.byte	0x03, 0x50
        /*0026*/ 	.short	0x0000


	//----- nvinfo : EIATTR_TCGEN05_2CTA_USED
	.align		4
        /*0028*/ 	.byte	0x01, 0x52
	.zero		2


	//----- nvinfo : EIATTR_MAXREG_COUNT
	.align		4
        /*002c*/ 	.byte	0x03, 0x1b
        /*002e*/ 	.short	0x00ff


	//----- nvinfo : EIATTR_NUM_BARRIERS
	.align		4
        /*0030*/ 	.byte	0x02, 0x4c
        /*0032*/ 	.byte	0x07
	.zero		1


	//----- nvinfo : EIATTR_EXTERNS
	.align		4
        /*0034*/ 	.byte	0x04, 0x0f
        /*0036*/ 	.short	(.L_37 - .L_36)


	//   ....[0]....
	.align		4
.L_36:
        /*0038*/ 	.word	index@(__assertfail)


	//----- nvinfo : EIATTR_MERCURY_ISA_VERSION
	.align		4
.L_37:
        /*003c*/ 	.byte	0x03, 0x5f
        /*003e*/ 	.short	0x0101


	//----- nvinfo : EIATTR_INT_WARP_WIDE_INSTR_OFFSETS
	.align		4
        /*0040*/ 	.byte	0x04, 0x31
        /*0042*/ 	.short	(.L_39 - .L_38)


	//   ....[0]....
.L_38:
        /*0044*/ 	.word	0x00000dc0


	//   ....[1]....
        /*0048*/ 	.word	0x00000e70


	//   ....[2]....
        /*004c*/ 	.word	0x00004300


	//   ....[3]....
        /*0050*/ 	.word	0x00004320


	//   ....[4]....
        /*0054*/ 	.word	0x00004350


	//   ....[5]....
        /*0058*/ 	.word	0x00004ed0


	//   ....[6]....
        /*005c*/ 	.word	0x00004f40


	//   ....[7]....
        /*0060*/ 	.word	0x00005010


	//   ....[8]....
        /*0064*/ 	.word	0x00005090


	//   ....[9]....
        /*0068*/ 	.word	0x00005180


	//   ....[10]....
        /*006c*/ 	.word	0x00005200


	//   ....[11]....
        /*0070*/ 	.word	0x000052e0


	//   ....[12]....
        /*0074*/ 	.word	0x00005390


	//----- nvinfo : EIATTR_COOP_GROUP_MASK_REGIDS
	.align		4
.L_39:
        /*0078*/ 	.byte	0x04, 0x29
        /*007a*/ 	.short	(.L_41 - .L_40)


	//   ....[0]....
.L_40:
        /*007c*/ 	.word	0xffffffff


	//   ....[1]....
        /*0080*/ 	.word	0xffffffff


	//   ....[2]....
        /*0084*/ 	.word	0xffffffff


	//   ....[3]....
        /*0088*/ 	.word	0xffffffff


	//   ....[4]....
        /*008c*/ 	.word	0xffffffff


	//   ....[5]....
        /*0090*/ 	.word	0xffffffff


	//   ....[6]....
        /*0094*/ 	.word	0xffffffff


	//   ....[7]....
        /*0098*/ 	.word	0xffffffff


	//   ....[8]....
        /*009c*/ 	.word	0xffffffff


	//   ....[9]....
        /*00a0*/ 	.word	0xffffffff


	//   ....[10]....
        /*00a4*/ 	.word	0xffffffff


	//   ....[11]....
        /*00a8*/ 	.word	0xffffffff


	//   ....[12]....
        /*00ac*/ 	.word	0xffffffff


	//   ....[13]....
        /*00b0*/ 	.word	0xffffffff


	//----- nvinfo : EIATTR_COOP_GROUP_INSTR_OFFSETS
	.align		4
.L_41:
        /*00b4*/ 	.byte	0x04, 0x28
        /*00b6*/ 	.short	(.L_43 - .L_42)


	//   ....[0]....
.L_42:
        /*00b8*/ 	.word	0x000000b0


	//   ....[1]....
        /*00bc*/ 	.word	0x00000520


	//   ....[2]....
        /*00c0*/ 	.word	0x000006d0


	//   ....[3]....
        /*00c4*/ 	.word	0x00000870


	//   ....[4]....
        /*00c8*/ 	.word	0x00000970


	//   ....[5]....
        /*00cc*/ 	.word	0x00000ae0


	//   ....[6]....
        /*00d0*/ 	.word	0x00000c80


	//   ....[7]....
        /*00d4*/ 	.word	0x00000ee0


	//   ....[8]....
        /*00d8*/ 	.word	0x00002280


	//   ....[9]....
        /*00dc*/ 	.word	0x000030e0


	//   ....[10]....
        /*00e0*/ 	.word	0x000035b0


	//   ....[11]....
        /*00e4*/ 	.word	0x000035e0


	//   ....[12]....
        /*00e8*/ 	.word	0x00004200


	//   ....[13]....
        /*00ec*/ 	.word	0x00004410


	//----- nvinfo : EIATTR_VRC_CTA_INIT_COUNT
	.align		4
.L_43:
        /*00f0*/ 	.byte	0x02, 0x4a
        /*00f2*/ 	.byte	0x80
	.zero		1


	//----- nvinfo : EIATTR_SYSCALL_OFFSETS
	.align		4
        /*00f4*/ 	.byte	0x04, 0x46
        /*00f6*/ 	.short	(.L_45 - .L_44)


	//   ....[0]....
.L_44:
        /*00f8*/ 	.word	0x00005ff0


	//   ....[1]....
        /*00fc*/ 	.word	0x000060e0


	//   ....[2]....
        /*0100*/ 	.word	0x00006880


	//   ....[3]....
        /*0104*/ 	.word	0x00007500


	//   ....[4]....
        /*0108*/ 	.word	0x00008160


	//   ....[5]....
        /*010c*/ 	.word	0x00008db0


	//----- nvinfo : EIATTR_MBARRIER_INSTR_OFFSETS
	.align		4
.L_45:
        /*0110*/ 	.byte	0x04, 0x39
        /*0112*/ 	.short	(.L_47 - .L_46)


	//   ....[0]....
.L_46:
        /*0114*/ 	.word	0x00000660
        /*0118*/ 	.word	0x000000ff
        /*011c*/ 	.word	0x00000000
        /*0120*/ 	.short	0x0100
        /*0122*/ 	.byte	0x04
	.zero		1


	//   ....[1]....
        /*0124*/ 	.word	0x00000670
        /*0128*/ 	.word	0x000000ff
        /*012c*/ 	.word	0x00000018
        /*0130*/ 	.short	0x0100
        /*0132*/ 	.byte	0x04
	.zero		1


	//   ....[2]....
        /*0134*/ 	.word	0x00000680
        /*0138*/ 	.word	0x000000ff
        /*013c*/ 	.word	0x00000008
        /*0140*/ 	.short	0x0100
        /*0142*/ 	.byte	0x04
	.zero		1


	//   ....[3]....
        /*0144*/ 	.word	0x00000690
        /*0148*/ 	.word	0x000000ff
        /*014c*/ 	.word	0x00000020
        /*0150*/ 	.short	0x0100
        /*0152*/ 	.byte	0x04
	.zero		1


	//   ....[4]....
        /*0154*/ 	.word	0x000006a0
        /*0158*/ 	.word	0x000000ff
        /*015c*/ 	.word	0x00000010
        /*0160*/ 	.short	0x0100
        /*0162*/ 	.byte	0x04
	.zero		1


	//   ....[5]....
        /*0164*/ 	.word	0x000006b0
        /*0168*/ 	.word	0x000000ff
        /*016c*/ 	.word	0x00000028
        /*0170*/ 	.short	0x0100
        /*0172*/ 	.byte	0x04
	.zero		1


	//   ....[6]....
        /*0174*/ 	.word	0x000007e0
        /*0178*/ 	.word	0x000000ff
        /*017c*/ 	.word	0x00000030
        /*0180*/ 	.short	0x0100
        /*0182*/ 	.byte	0x04
	.zero		1


	//   ....[7]....
        /*0184*/ 	.word	0x000007f0
        /*0188*/ 	.word	0x000000ff
        /*018c*/ 	.word	0x00000050
        /*0190*/ 	.short	0x0100
        /*0192*/ 	.byte	0x04
	.zero		1


	//   ....[8]....
        /*0194*/ 	.word	0x00000800
        /*0198*/ 	.word	0x000000ff
        /*019c*/ 	.word	0x00000038
        /*01a0*/ 	.short	0x0100
        /*01a2*/ 	.byte	0x04
	.zero		1


	//   ....[9]....
        /*01a4*/ 	.word	0x00000810
        /*01a8*/ 	.word	0x000000ff
        /*01ac*/ 	.word	0x00000058
        /*01b0*/ 	.short	0x0100
        /*01b2*/ 	.byte	0x04
	.zero		1


	//   ....[10]....
        /*01b4*/ 	.word	0x00000820
        /*01b8*/ 	.word	0x000000ff
        /*01bc*/ 	.word	0x00000040
        /*01c0*/ 	.short	0x0100
        /*01c2*/ 	.byte	0x04
	.zero		1


	//   ....[11]....
        /*01c4*/ 	.word	0x00000830
        /*01c8*/ 	.word	0x000000ff
        /*01cc*/ 	.word	0x00000060
        /*01d0*/ 	.short	0x0100
        /*01d2*/ 	.byte	0x04
	.zero		1


	//   ....[12]....
        /*01d4*/ 	.word	0x00000840
        /*01d8*/ 	.word	0x000000ff
        /*01dc*/ 	.word	0x00000048
        /*01e0*/ 	.short	0x0100
        /*01e2*/ 	.byte	0x04
	.zero		1


	//   ....[13]....
        /*01e4*/ 	.word	0x00000850
        /*01e8*/ 	.word	0x000000ff
        /*01ec*/ 	.word	0x00000068
        /*01f0*/ 	.short	0x0100
        /*01f2*/ 	.byte	0x04
	.zero		1


	//   ....[14]....
        /*01f4*/ 	.word	0x00000940
        /*01f8*/ 	.word	0x000000ff
        /*01fc*/ 	.word	0x00000070
        /*0200*/ 	.short	0x0100
        /*0202*/ 	.byte	0x06
	.zero		1


	//   ....[15]....
        /*0204*/ 	.word	0x00000950
        /*0208*/ 	.word	0x000000ff
        /*020c*/ 	.word	0x00000078
        /*0210*/ 	.short	0x0100
        /*0212*/ 	.byte	0x06
	.zero		1


	//   ....[16]....
        /*0214*/ 	.word	0x00000a90
        /*0218*/ 	.word	0x000000ff
        /*021c*/ 	.word	0x00000080
        /*0220*/ 	.short	0x0100
        /*0222*/ 	.byte	0x06
	.zero		1


	//   ....[17]....
        /*0224*/ 	.word	0x00000aa0
        /*0228*/ 	.word	0x000000ff
        /*022c*/ 	.word	0x00000090
        /*0230*/ 	.short	0x0100
        /*0232*/ 	.byte	0x06
	.zero		1


	//   ....[18]....
        /*0234*/ 	.word	0x00000ab0
        /*0238*/ 	.word	0x000000ff
        /*023c*/ 	.word	0x00000088
        /*0240*/ 	.short	0x0100
        /*0242*/ 	.byte	0x06
	.zero		1


	//   ....[19]....
        /*0244*/ 	.word	0x00000ac0
        /*0248*/ 	.word	0x000000ff
        /*024c*/ 	.word	0x00000098
        /*0250*/ 	.short	0x0100
        /*0252*/ 	.byte	0x06
	.zero		1


	//   ....[20]....
        /*0254*/ 	.word	0x00000bf0
        /*0258*/ 	.word	0x000000ff
        /*025c*/ 	.word	0x000000a0
        /*0260*/ 	.short	0x0100
        /*0262*/ 	.byte	0x04
	.zero		1


	//   ....[21]....
        /*0264*/ 	.word	0x00000c00
        /*0268*/ 	.word	0x000000ff
        /*026c*/ 	.word	0x000000c0
        /*0270*/ 	.short	0x0100
        /*0272*/ 	.byte	0x04
	.zero		1


	//   ....[22]....
        /*0274*/ 	.word	0x00000c10
        /*0278*/ 	.word	0x000000ff
        /*027c*/ 	.word	0x000000a8
        /*0280*/ 	.short	0x0100
        /*0282*/ 	.byte	0x04
	.zero		1


	//   ....[23]....
        /*0284*/ 	.word	0x00000c20
        /*0288*/ 	.word	0x000000ff
        /*028c*/ 	.word	0x000000c8
        /*0290*/ 	.short	0x0100
        /*0292*/ 	.byte	0x04
	.zero		1


	//   ....[24]....
        /*0294*/ 	.word	0x00000c30
        /*0298*/ 	.word	0x000000ff
        /*029c*/ 	.word	0x000000b0
        /*02a0*/ 	.short	0x0100
        /*02a2*/ 	.byte	0x04
	.zero		1


	//   ....[25]....
        /*02a4*/ 	.word	0x00000c40
        /*02a8*/ 	.word	0x000000ff
        /*02ac*/ 	.word	0x000000d0
        /*02b0*/ 	.short	0x0100
        /*02b2*/ 	.byte	0x04
	.zero		1


	//   ....[26]....
        /*02b4*/ 	.word	0x00000c50
        /*02b8*/ 	.word	0x000000ff
        /*02bc*/ 	.word	0x000000b8
        /*02c0*/ 	.short	0x0100
        /*02c2*/ 	.byte	0x04
	.zero		1


	//   ....[27]....
        /*02c4*/ 	.word	0x00000c60
        /*02c8*/ 	.word	0x000000ff
        /*02cc*/ 	.word	0x000000d8
        /*02d0*/ 	.short	0x0100
        /*02d2*/ 	.byte	0x04
	.zero		1


	//   ....[28]....
        /*02d4*/ 	.word	0x00000d60
        /*02d8*/ 	.word	0x000000ff
        /*02dc*/ 	.word	0x000000e0
        /*02e0*/ 	.short	0x0100
        /*02e2*/ 	.byte	0x04
	.zero		1


	//   ....[29]....
        /*02e4*/ 	.word	0x00000d70
        /*02e8*/ 	.word	0x000000ff
        /*02ec*/ 	.word	0x000000f0
        /*02f0*/ 	.short	0x0100
        /*02f2*/ 	.byte	0x04
	.zero		1


	//   ....[30]....
        /*02f4*/ 	.word	0x00000d80
        /*02f8*/ 	.word	0x000000ff
        /*02fc*/ 	.word	0x000000e8
        /*0300*/ 	.short	0x0100
        /*0302*/ 	.byte	0x04
	.zero		1


	//   ....[31]....
        /*0304*/ 	.word	0x00000d90
        /*0308*/ 	.word	0x000000ff
        /*030c*/ 	.word	0x000000f8
        /*0310*/ 	.short	0x0100
        /*0312*/ 	.byte	0x04
	.zero		1


	//   ....[32]....
        /*0314*/ 	.word	0x00000e90
        /*0318*/ 	.word	0x000000ff
        /*031c*/ 	.word	0x00000100
        /*0320*/ 	.short	0x0100
        /*0322*/ 	.byte	0x06
	.zero		1


	//   ....[33]....
        /*0324*/ 	.word	0x00001ac0
        /*0328*/ 	.word	0x00000000
        /*032c*/ 	.word	0x000000f0
        /*0330*/ 	.short	0x010a
        /*0332*/ 	.byte	0xff
	.zero		1


	//   ....[34]....
        /*0334*/ 	.word	0x00001ae0
        /*0338*/ 	.word	0x00000000
        /*033c*/ 	.word	0x000000e0
        /*0340*/ 	.short	0x0101
        /*0342*/ 	.byte	0xff
	.zero		1


	//   ....[35]....
        /*0344*/ 	.word	0x00001b90
        /*0348*/ 	.word	0x000000ff
        /*034c*/ 	.word	0x00000018
        /*0350*/ 	.short	0x010a
        /*0352*/ 	.byte	0x04
	.zero		1


	//   ....[36]....
        /*0354*/ 	.word	0x00001c60
        /*0358*/ 	.word	0x000000ff
        /*035c*/ 	.word	0x00000018
        /*0360*/ 	.short	0x010a
        /*0362*/ 	.byte	0x21
	.zero		1


	//   ....[37]....
        /*0364*/ 	.word	0x00001e10
        /*0368*/ 	.word	0x000000ff
        /*036c*/ 	.word	0x00000018
        /*0370*/ 	.short	0x010a
        /*0372*/ 	.byte	0x05
	.zero		1


	//   ....[38]....
        /*0374*/ 	.word	0x00001f30
        /*0378*/ 	.word	0x000000ff
        /*037c*/ 	.word	0x00000078
        /*0380*/ 	.short	0x0101
        /*0382*/ 	.byte	0x0d
	.zero		1


	//   ....[39]....
        /*0384*/ 	.word	0x00001f50
        /*0388*/ 	.word	0x000000ff
        /*038c*/ 	.word	0x00000018
        /*0390*/ 	.short	0x010a
        /*0392*/ 	.byte	0x04
	.zero		1


	//   ....[40]....
        /*0394*/ 	.word	0x00001fd0
        /*0398*/ 	.word	0x000000ff
        /*039c*/ 	.word	0x00000018
        /*03a0*/ 	.short	0x010a
        /*03a2*/ 	.byte	0x11
	.zero		1


	//   ....[41]....
        /*03a4*/ 	.word	0x00002170
        /*03a8*/ 	.word	0x000000ff
        /*03ac*/ 	.word	0x00000018
        /*03b0*/ 	.short	0x010a
        /*03b2*/ 	.byte	0x05
	.zero		1


	//   ....[42]....
        /*03b4*/ 	.word	0x000022b0
        /*03b8*/ 	.word	0x00000003
        /*03bc*/ 	.word	0x00000080
        /*03c0*/ 	.short	0x010a
        /*03c2*/ 	.byte	0xff
	.zero		1


	//   ....[43]....
        /*03c4*/ 	.word	0x00002400
        /*03c8*/ 	.word	0x00000000
        /*03cc*/ 	.word	0x00000000
        /*03d0*/ 	.short	0x0101
        /*03d2*/ 	.byte	0xff
	.zero		1


	//   ....[44]....
        /*03d4*/ 	.word	0x000029c0
        /*03d8*/ 	.word	0x000000ff
        /*03dc*/ 	.word	0x00000000
        /*03e0*/ 	.short	0x010a
        /*03e2*/ 	.byte	0x04
	.zero		1


	//   ....[45]....
        /*03e4*/ 	.word	0x00002a50
        /*03e8*/ 	.word	0x000000ff
        /*03ec*/ 	.word	0x00000000
        /*03f0*/ 	.short	0x010a
        /*03f2*/ 	.byte	0x05
	.zero		1


	//   ....[46]....
        /*03f4*/ 	.word	0x00002af0
        /*03f8*/ 	.word	0x00000000
        /*03fc*/ 	.word	0x00000000
        /*0400*/ 	.short	0x010a
        /*0402*/ 	.byte	0xff
	.zero		1


	//   ....[47]....
        /*0404*/ 	.word	0x00002c30
        /*0408*/ 	.word	0x00000000
        /*040c*/ 	.word	0x000000e0
        /*0410*/ 	.short	0x010a
        /*0412*/ 	.byte	0xff
	.zero		1


	//   ....[48]....
        /*0414*/ 	.word	0x00002ca0
        /*0418*/ 	.word	0x00000004
        /*041c*/ 	.word	0x00000000
        /*0420*/ 	.short	0x0101
        /*0422*/ 	.byte	0xff
	.zero		1


	//   ....[49]....
        /*0424*/ 	.word	0x00002cc0
        /*0428*/ 	.word	0x000000ff
        /*042c*/ 	.word	0x00000090
        /*0430*/ 	.short	0x010a
        /*0432*/ 	.byte	0x04
	.zero		1


	//   ....[50]....
        /*0434*/ 	.word	0x00002de0
        /*0438*/ 	.word	0x00000000
        /*043c*/ 	.word	0x00000080
        /*0440*/ 	.short	0x010a
        /*0442*/ 	.byte	0xff
	.zero		1


	//   ....[51]....
        /*0444*/ 	.word	0x00002ee0
        /*0448*/ 	.word	0x00000000
        /*044c*/ 	.word	0x00000000
        /*0450*/ 	.short	0x0101
        /*0452*/ 	.byte	0xff
	.zero		1


	//   ....[52]....
        /*0454*/ 	.word	0x00002f70
        /*0458*/ 	.word	0x000000ff
        /*045c*/ 	.word	0x00000090
        /*0460*/ 	.short	0x0106
        /*0462*/ 	.byte	0x04
	.zero		1


	//   ....[53]....
        /*0464*/ 	.word	0x00002f90
        /*0468*/ 	.word	0x000000ff
        /*046c*/ 	.word	0x00000090
        /*0470*/ 	.short	0x010a
        /*0472*/ 	.byte	0x04
	.zero		1


	//   ....[54]....
        /*0474*/ 	.word	0x00003020
        /*0478*/ 	.word	0x000000ff
        /*047c*/ 	.word	0x00000090
        /*0480*/ 	.short	0x0106
        /*0482*/ 	.byte	0x07
	.zero		1


	//   ....[55]....
        /*0484*/ 	.word	0x00003060
        /*0488*/ 	.word	0x00000000
        /*048c*/ 	.word	0x00000090
        /*0490*/ 	.short	0x010a
        /*0492*/ 	.byte	0xff
	.zero		1


	//   ....[56]....
        /*0494*/ 	.word	0x000032b0
        /*0498*/ 	.word	0x000000ff
        /*049c*/ 	.word	0x00000008
        /*04a0*/ 	.short	0x010a
        /*04a2*/ 	.byte	0x05
	.zero		1


	//   ....[57]....
        /*04a4*/ 	.word	0x000032d0
        /*04a8*/ 	.word	0x000000ff
        /*04ac*/ 	.word	0x00000008
        /*04b0*/ 	.short	0x010a
        /*04b2*/ 	.byte	0x05
	.zero		1


	//   ....[58]....
        /*04b4*/ 	.word	0x00003460
        /*04b8*/ 	.word	0x000000ff
        /*04bc*/ 	.word	0x00000008
        /*04c0*/ 	.short	0x010a
        /*04c2*/ 	.byte	0x05
	.zero		1


	//   ....[59]....
        /*04c4*/ 	.word	0x00003480
        /*04c8*/ 	.word	0x000000ff
        /*04cc*/ 	.word	0x00000008
        /*04d0*/ 	.short	0x010a
        /*04d2*/ 	.byte	0x05
	.zero		1


	//   ....[60]....
        /*04d4*/ 	.word	0x00003540
        /*04d8*/ 	.word	0x000000ff
        /*04dc*/ 	.word	0x00000000
        /*04e0*/ 	.short	0x0101
        /*04e2*/ 	.byte	0x04
	.zero		1


	//   ....[61]....
        /*04e4*/ 	.word	0x00003880
        /*04e8*/ 	.word	0x00000000
        /*04ec*/ 	.word	0x00000080
        /*04f0*/ 	.short	0x010a
        /*04f2*/ 	.byte	0xff
	.zero		1


	//   ....[62]....
        /*04f4*/ 	.word	0x00003940
        /*04f8*/ 	.word	0x00000000
        /*04fc*/ 	.word	0x00000000
        /*0500*/ 	.short	0x0101
        /*0502*/ 	.byte	0xff
	.zero		1


	//   ....[63]....
        /*0504*/ 	.word	0x00003a00
        /*0508*/ 	.word	0x000000ff
        /*050c*/ 	.word	0x00000000
        /*0510*/ 	.short	0x010a
        /*0512*/ 	.byte	0x04
	.zero		1


	//   ....[64]....
        /*0514*/ 	.word	0x00003a10
        /*0518*/ 	.word	0x000000ff
        /*051c*/ 	.word	0x000000c0
        /*0520*/ 	.short	0x010a
        /*0522*/ 	.byte	0x1f
	.zero		1


	//   ....[65]....
        /*0524*/ 	.word	0x00003ac0
        /*0528*/ 	.word	0x000000ff
        /*052c*/ 	.word	0x00000000
        /*0530*/ 	.short	0x010a
        /*0532*/ 	.byte	0x05
	.zero		1


	//   ....[66]....
        /*0534*/ 	.word	0x00003bf0
        /*0538*/ 	.word	0x000000ff
        /*053c*/ 	.word	0x00000000
        /*0540*/ 	.short	0x010a
        /*0542*/ 	.byte	0x04
	.zero		1


	//   ....[67]....
        /*0544*/ 	.word	0x00003ef0
        /*0548*/ 	.word	0x000000ff
        /*054c*/ 	.word	0x00000000
        /*0550*/ 	.short	0x010a
        /*0552*/ 	.byte	0x04
	.zero		1


	//   ....[68]....
        /*0554*/ 	.word	0x00003f80
        /*0558*/ 	.word	0x000000ff
        /*055c*/ 	.word	0x00000000
        /*0560*/ 	.short	0x010a
        /*0562*/ 	.byte	0x05
	.zero		1


	//   ....[69]....
        /*0564*/ 	.word	0x00004010
        /*0568*/ 	.word	0x000000ff
        /*056c*/ 	.word	0x00000000
        /*0570*/ 	.short	0x010a
        /*0572*/ 	.byte	0x05
	.zero		1


	//   ....[70]....
        /*0574*/ 	.word	0x000040b0
        /*0578*/ 	.word	0x00000000
        /*057c*/ 	.word	0x00000000
        /*0580*/ 	.short	0x010a
        /*0582*/ 	.byte	0xff
	.zero		1


	//   ....[71]....
        /*0584*/ 	.word	0x000040f0
        /*0588*/ 	.word	0x00000000
        /*058c*/ 	.word	0x00000000
        /*0590*/ 	.short	0x010a
        /*0592*/ 	.byte	0xff
	.zero		1


	//   ....[72]....
        /*0594*/ 	.word	0x00004160
        /*0598*/ 	.word	0x000000ff
        /*059c*/ 	.word	0x00000000
        /*05a0*/ 	.short	0x0101
        /*05a2*/ 	.byte	0x04
	.zero		1


	//   ....[73]....
        /*05a4*/ 	.word	0x000041a0
        /*05a8*/ 	.word	0x000000ff
        /*05ac*/ 	.word	0x00000100
        /*05b0*/ 	.short	0x010a
        /*05b2*/ 	.byte	0x1a
	.zero		1


	//   ....[74]....
        /*05b4*/ 	.word	0x000041f0
        /*05b8*/ 	.word	0x000000ff
        /*05bc*/ 	.word	0x00000000
        /*05c0*/ 	.short	0x0101
        /*05c2*/ 	.byte	0x04
	.zero		1


	//   ....[75]....
        /*05c4*/ 	.word	0x000046d0
        /*05c8*/ 	.word	0x0000000c
        /*05cc*/ 	.word	0x00000080
        /*05d0*/ 	.short	0x010a
        /*05d2*/ 	.byte	0xff
	.zero		1


	//   ....[76]....
        /*05d4*/ 	.word	0x00004840
        /*05d8*/ 	.word	0x00000000
        /*05dc*/ 	.word	0x00000000
        /*05e0*/ 	.short	0x0101
        /*05e2*/ 	.byte	0xff
	.zero		1


	//   ....[77]....
        /*05e4*/ 	.word	0x00004cd0
        /*05e8*/ 	.word	0x000000ff
        /*05ec*/ 	.word	0x00000078
        /*05f0*/ 	.short	0x010a
        /*05f2*/ 	.byte	0x15
	.zero		1


	//   ....[78]....
        /*05f4*/ 	.word	0x00004e50
        /*05f8*/ 	.word	0x000000ff
        /*05fc*/ 	.word	0x00000050
        /*0600*/ 	.short	0x010a
        /*0602*/ 	.byte	0x15
	.zero		1


	//   ....[79]....
        /*0604*/ 	.word	0x00004fc0
        /*0608*/ 	.word	0x000000ff
        /*060c*/ 	.word	0x00000030
        /*0610*/ 	.short	0x010b
        /*0612*/ 	.byte	0x15
	.zero		1


	//   ....[80]....
        /*0614*/ 	.word	0x00004fd0
        /*0618*/ 	.word	0x000000ff
        /*061c*/ 	.word	0x00000000
        /*0620*/ 	.short	0x0101
        /*0622*/ 	.byte	0x28
	.zero		1


	//   ....[81]....
        /*0624*/ 	.word	0x00004fe0
        /*0628*/ 	.word	0x000000ff
        /*062c*/ 	.word	0x00000058
        /*0630*/ 	.short	0x010a
        /*0632*/ 	.byte	0x15
	.zero		1


	//   ....[82]....
        /*0634*/ 	.word	0x00005130
        /*0638*/ 	.word	0x000000ff
        /*063c*/ 	.word	0x00000038
        /*0640*/ 	.short	0x010b
        /*0642*/ 	.byte	0x15
	.zero		1


	//   ....[83]....
        /*0644*/ 	.word	0x00005140
        /*0648*/ 	.word	0x000000ff
        /*064c*/ 	.word	0x00000000
        /*0650*/ 	.short	0x0101
        /*0652*/ 	.byte	0x27
	.zero		1


	//   ....[84]....
        /*0654*/ 	.word	0x00005150
        /*0658*/ 	.word	0x000000ff
        /*065c*/ 	.word	0x00000060
        /*0660*/ 	.short	0x010a
        /*0662*/ 	.byte	0x15
	.zero		1


	//   ....[85]....
        /*0664*/ 	.word	0x00005290
        /*0668*/ 	.word	0x000000ff
        /*066c*/ 	.word	0x00000040
        /*0670*/ 	.short	0x010b
        /*0672*/ 	.byte	0x15
	.zero		1


	//   ....[86]....
        /*0674*/ 	.word	0x000052a0
        /*0678*/ 	.word	0x000000ff
        /*067c*/ 	.word	0x00000000
        /*0680*/ 	.short	0x0101
        /*0682*/ 	.byte	0x26
	.zero		1


	//   ....[87]....
        /*0684*/ 	.word	0x000052b0
        /*0688*/ 	.word	0x000000ff
        /*068c*/ 	.word	0x00000068
        /*0690*/ 	.short	0x010a
        /*0692*/ 	.byte	0x15
	.zero		1


	//   ....[88]....
        /*0694*/ 	.word	0x000054b0
        /*0698*/ 	.word	0x000000ff
        /*069c*/ 	.word	0x00000048
        /*06a0*/ 	.short	0x010b
        /*06a2*/ 	.byte	0x15
	.zero		1


	//   ....[89]....
        /*06a4*/ 	.word	0x000054c0
        /*06a8*/ 	.word	0x000000ff
        /*06ac*/ 	.word	0x00000000
        /*06b0*/ 	.short	0x0101
        /*06b2*/ 	.byte	0x25
	.zero		1


	//   ....[90]....
        /*06b4*/ 	.word	0x000054f0
        /*06b8*/ 	.word	0x000000ff
        /*06bc*/ 	.word	0x00000050
        /*06c0*/ 	.short	0x010a
        /*06c2*/ 	.byte	0x15
	.zero		1


	//   ....[91]....
        /*06c4*/ 	.word	0x00005510
        /*06c8*/ 	.word	0x000000ff
        /*06cc*/ 	.word	0x00000058
        /*06d0*/ 	.short	0x010a
        /*06d2*/ 	.byte	0x15
	.zero		1


	//   ....[92]....
        /*06d4*/ 	.word	0x00005530
        /*06d8*/ 	.word	0x000000ff
        /*06dc*/ 	.word	0x00000060
        /*06e0*/ 	.short	0x010a
        /*06e2*/ 	.byte	0x15
	.zero		1


	//   ....[93]....
        /*06e4*/ 	.word	0x00005570
        /*06e8*/ 	.word	0x00000000
        /*06ec*/ 	.word	0x00000068
        /*06f0*/ 	.short	0x010a
        /*06f2*/ 	.byte	0xff
	.zero		1


	//   ....[94]....
        /*06f4*/ 	.word	0x00005880
        /*06f8*/ 	.word	0x00000003
        /*06fc*/ 	.word	0x00000080
        /*0700*/ 	.short	0x010a
        /*0702*/ 	.byte	0xff
	.zero		1


	//   ....[95]....
        /*0704*/ 	.word	0x00005a00
        /*0708*/ 	.word	0x00000000
        /*070c*/ 	.word	0x00000000
        /*0710*/ 	.short	0x0101
        /*0712*/ 	.byte	0xff
	.zero		1


	//   ....[96]....
        /*0714*/ 	.word	0x00006540
        /*0718*/ 	.word	0x000000ff
        /*071c*/ 	.word	0x00000030
        /*0720*/ 	.short	0x010a
        /*0722*/ 	.byte	0x2c
	.zero		1


	//   ....[97]....
        /*0724*/ 	.word	0x00006580
        /*0728*/ 	.word	0x00000062
        /*072c*/ 	.word	0x000000a0
        /*0730*/ 	.short	0x010a
        /*0732*/ 	.byte	0xff
	.zero		1


	//   ....[98]....
        /*0734*/ 	.word	0x00006670
        /*0738*/ 	.word	0x000000ff
        /*073c*/ 	.word	0x00000030
        /*0740*/ 	.short	0x010a
        /*0742*/ 	.byte	0x2c
	.zero		1


	//   ....[99]....
        /*0744*/ 	.word	0x00006760
        /*0748*/ 	.word	0x00000062
        /*074c*/ 	.word	0x000000a0
        /*0750*/ 	.short	0x010a
        /*0752*/ 	.byte	0xff
	.zero		1


	//   ....[100]....
        /*0754*/ 	.word	0x00007230
        /*0758*/ 	.word	0x00000000
        /*075c*/ 	.word	0x00000000
        /*0760*/ 	.short	0x0101
        /*0762*/ 	.byte	0xff
	.zero		1


	//   ....[101]....
        /*0764*/ 	.word	0x00007240
        /*0768*/ 	.word	0x00000003
        /*076c*/ 	.word	0x00000030
        /*0770*/ 	.short	0x010a
        /*0772*/ 	.byte	0xff
	.zero		1


	//   ....[102]....
        /*0774*/ 	.word	0x00007320
        /*0778*/ 	.word	0x00000003
        /*077c*/ 	.word	0x00000030
        /*0780*/ 	.short	0x010a
        /*0782*/ 	.byte	0xff
	.zero		1


	//   ....[103]....
        /*0784*/ 	.word	0x00007e90
        /*0788*/ 	.word	0x00000068
        /*078c*/ 	.word	0x00000000
        /*0790*/ 	.short	0x0101
        /*0792*/ 	.byte	0xff
	.zero		1


	//   ....[104]....
        /*0794*/ 	.word	0x00007eb0
        /*0798*/ 	.word	0x0000003e
        /*079c*/ 	.word	0x00000030
        /*07a0*/ 	.short	0x010a
        /*07a2*/ 	.byte	0xff
	.zero		1


	//   ....[105]....
        /*07a4*/ 	.word	0x00007f80
        /*07a8*/ 	.word	0x0000003e
        /*07ac*/ 	.word	0x00000030
        /*07b0*/ 	.short	0x010a
        /*07b2*/ 	.byte	0xff
	.zero		1


	//   ....[106]....
        /*07b4*/ 	.word	0x00008ae0
        /*07b8*/ 	.word	0x0000003e
        /*07bc*/ 	.word	0x00000000
        /*07c0*/ 	.short	0x0101
        /*07c2*/ 	.byte	0xff
	.zero		1


	//   ....[107]....
        /*07c4*/ 	.word	0x00008b00
        /*07c8*/ 	.word	0x0000003d
        /*07cc*/ 	.word	0x00000030
        /*07d0*/ 	.short	0x010a
        /*07d2*/ 	.byte	0xff
	.zero		1


	//   ....[108]....
        /*07d4*/ 	.word	0x00008bd0
        /*07d8*/ 	.word	0x0000003d
        /*07dc*/ 	.word	0x00000030
        /*07e0*/ 	.short	0x010a
        /*07e2*/ 	.byte	0xff
	.zero		1


	//   ....[109]....
        /*07e4*/ 	.word	0x00008ea0
        /*07e8*/ 	.word	0x00000062
        /*07ec*/ 	.word	0x00000000
        /*07f0*/ 	.short	0x0101
        /*07f2*/ 	.byte	0xff
	.zero		1


	//   ....[110]....
        /*07f4*/ 	.word	0x00009780
        /*07f8*/ 	.word	0x00000002
        /*07fc*/ 	.word	0x00000000
        /*0800*/ 	.short	0x0101
        /*0802*/ 	.byte	0xff
	.zero		1


	//   ....[111]....
        /*0804*/ 	.word	0x00009a30
        /*0808*/ 	.word	0x000000ff
        /*080c*/ 	.word	0x00000000
        /*0810*/ 	.short	0x0101
        /*0812*/ 	.byte	0x04
	.zero		1


	//   ....[112]....
        /*0814*/ 	.word	0x00009a50
        /*0818*/ 	.word	0x00000000
        /*081c*/ 	.word	0x000000f0
        /*0820*/ 	.short	0x010a
        /*0822*/ 	.byte	0xff
	.zero		1


	//   ....[113]....
        /*0824*/ 	.word	0x00009ab0
        /*0828*/ 	.word	0x00000000
        /*082c*/ 	.word	0x00000018
        /*0830*/ 	.short	0x010a
        /*0832*/ 	.byte	0xff
	.zero		1


	//   ....[114]....
        /*0834*/ 	.word	0x00009b10
        /*0838*/ 	.word	0x00000000
        /*083c*/ 	.word	0x00000018
        /*0840*/ 	.short	0x010a
        /*0842*/ 	.byte	0xff
	.zero		1


	//   ....[115]....
        /*0844*/ 	.word	0x00009b60
        /*0848*/ 	.word	0x00000003
        /*084c*/ 	.word	0x00000080
        /*0850*/ 	.short	0x010a
        /*0852*/ 	.byte	0xff
	.zero		1


	//   ....[116]....
        /*0854*/ 	.word	0x00009bc0
        /*0858*/ 	.word	0x00000000
        /*085c*/ 	.word	0x00000000
        /*0860*/ 	.short	0x010a
        /*0862*/ 	.byte	0xff
	.zero		1


	//   ....[117]....
        /*0864*/ 	.word	0x00009c20
        /*0868*/ 	.word	0x00000000
        /*086c*/ 	.word	0x00000000
        /*0870*/ 	.short	0x010a
        /*0872*/ 	.byte	0xff
	.zero		1


	//   ....[118]....
        /*0874*/ 	.word	0x00009c70
        /*0878*/ 	.word	0x00000000
        /*087c*/ 	.word	0x000000e0
        /*0880*/ 	.short	0x010a
        /*0882*/ 	.byte	0xff
	.zero		1


	//   ....[119]....
        /*0884*/ 	.word	0x00009cd0
        /*0888*/ 	.word	0x00000000
        /*088c*/ 	.word	0x00000090
        /*0890*/ 	.short	0x010a
        /*0892*/ 	.byte	0xff
	.zero		1


	//   ....[120]....
        /*0894*/ 	.word	0x00009d20
        /*0898*/ 	.word	0x00000000
        /*089c*/ 	.word	0x00000080
        /*08a0*/ 	.short	0x010a
        /*08a2*/ 	.byte	0xff
	.zero		1


	//   ....[121]....
        /*08a4*/ 	.word	0x00009d80
        /*08a8*/ 	.word	0x00000000
        /*08ac*/ 	.word	0x00000090
        /*08b0*/ 	.short	0x010a
        /*08b2*/ 	.byte	0xff
	.zero		1


	//   ....[122]....
        /*08b4*/ 	.word	0x00009de0
        /*08b8*/ 	.word	0x00000005
        /*08bc*/ 	.word	0x00000008
        /*08c0*/ 	.short	0x010a
        /*08c2*/ 	.byte	0xff
	.zero		1


	//   ....[123]....
        /*08c4*/ 	.word	0x00009ed0
        /*08c8*/ 	.word	0x00000003
        /*08cc*/ 	.word	0x00000008
        /*08d0*/ 	.short	0x010a
        /*08d2*/ 	.byte	0xff
	.zero		1


	//   ....[124]....
        /*08d4*/ 	.word	0x00009f20
        /*08d8*/ 	.word	0x00000000
        /*08dc*/ 	.word	0x00000080
        /*08e0*/ 	.short	0x010a
        /*08e2*/ 	.byte	0xff
	.zero		1


	//   ....[125]....
        /*08e4*/ 	.word	0x00009f80
        /*08e8*/ 	.word	0x00000000
        /*08ec*/ 	.word	0x000000c0
        /*08f0*/ 	.short	0x010a
        /*08f2*/ 	.byte	0xff
	.zero		1


	//   ....[126]....
        /*08f4*/ 	.word	0x00009fe0
        /*08f8*/ 	.word	0x00000000
        /*08fc*/ 	.word	0x00000000
        /*0900*/ 	.short	0x010a
        /*0902*/ 	.byte	0xff
	.zero		1


	//   ....[127]....
        /*0904*/ 	.word	0x0000a040
        /*0908*/ 	.word	0x00000000
        /*090c*/ 	.word	0x00000000
        /*0910*/ 	.short	0x010a
        /*0912*/ 	.byte	0xff
	.zero		1


	//   ....[128]....
        /*0914*/ 	.word	0x0000a0a0
        /*0918*/ 	.word	0x00000000
        /*091c*/ 	.word	0x00000000
        /*0920*/ 	.short	0x010a
        /*0922*/ 	.byte	0xff
	.zero		1


	//   ....[129]....
        /*0924*/ 	.word	0x0000a100
        /*0928*/ 	.word	0x00000000
        /*092c*/ 	.word	0x00000000
        /*0930*/ 	.short	0x010a
        /*0932*/ 	.byte	0xff
	.zero		1


	//   ....[130]....
        /*0934*/ 	.word	0x0000a160
        /*0938*/ 	.word	0x00000000
        /*093c*/ 	.word	0x00000100
        /*0940*/ 	.short	0x010a
        /*0942*/ 	.byte	0xff
	.zero		1


	//   ....[131]....
        /*0944*/ 	.word	0x0000a1b0
        /*0948*/ 	.word	0x0000000c
        /*094c*/ 	.word	0x00000080
        /*0950*/ 	.short	0x010a
        /*0952*/ 	.byte	0xff
	.zero		1


	//   ....[132]....
        /*0954*/ 	.word	0x0000a210
        /*0958*/ 	.word	0x00000000
        /*095c*/ 	.word	0x00000078
        /*0960*/ 	.short	0x010a
        /*0962*/ 	.byte	0xff
	.zero		1


	//   ....[133]....
        /*0964*/ 	.word	0x0000a270
        /*0968*/ 	.word	0x00000000
        /*096c*/ 	.word	0x00000050
        /*0970*/ 	.short	0x010a
        /*0972*/ 	.byte	0xff
	.zero		1


	//   ....[134]....
        /*0974*/ 	.word	0x0000a2d0
        /*0978*/ 	.word	0x00000000
        /*097c*/ 	.word	0x00000058
        /*0980*/ 	.short	0x010a
        /*0982*/ 	.byte	0xff
	.zero		1


	//   ....[135]....
        /*0984*/ 	.word	0x0000a330
        /*0988*/ 	.word	0x00000000
        /*098c*/ 	.word	0x00000060
        /*0990*/ 	.short	0x010a
        /*0992*/ 	.byte	0xff
	.zero		1


	//   ....[136]....
        /*0994*/ 	.word	0x0000a390
        /*0998*/ 	.word	0x00000000
        /*099c*/ 	.word	0x00000068
        /*09a0*/ 	.short	0x010a
        /*09a2*/ 	.byte	0xff
	.zero		1


	//   ....[137]....
        /*09a4*/ 	.word	0x0000a3f0
        /*09a8*/ 	.word	0x00000000
        /*09ac*/ 	.word	0x00000050
        /*09b0*/ 	.short	0x010a
        /*09b2*/ 	.byte	0xff
	.zero		1


	//   ....[138]....
        /*09b4*/ 	.word	0x0000a450
        /*09b8*/ 	.word	0x00000000
        /*09bc*/ 	.word	0x00000058
        /*09c0*/ 	.short	0x010a
        /*09c2*/ 	.byte	0xff
	.zero		1


	//   ....[139]....
        /*09c4*/ 	.word	0x0000a4b0
        /*09c8*/ 	.word	0x00000000
        /*09cc*/ 	.word	0x00000060
        /*09d0*/ 	.short	0x010a
        /*09d2*/ 	.byte	0xff
	.zero		1


	//   ....[140]....
        /*09d4*/ 	.word	0x0000a500
        /*09d8*/ 	.word	0x00000003
        /*09dc*/ 	.word	0x00000080
        /*09e0*/ 	.short	0x010a
        /*09e2*/ 	.byte	0xff
	.zero		1


	//   ....[141]....
        /*09e4*/ 	.word	0x0000a560
        /*09e8*/ 	.word	0x00000000
        /*09ec*/ 	.word	0x00000030
        /*09f0*/ 	.short	0x010a
        /*09f2*/ 	.byte	0xff
	.zero		1


	//   ....[142]....
        /*09f4*/ 	.word	0x0000a5b0
        /*09f8*/ 	.word	0x00000062
        /*09fc*/ 	.word	0x000000a0
        /*0a00*/ 	.short	0x010a
        /*0a02*/ 	.byte	0xff
	.zero		1


	//   ....[143]....
        /*0a04*/ 	.word	0x0000a600
        /*0a08*/ 	.word	0x00000003
        /*0a0c*/ 	.word	0x00000030
        /*0a10*/ 	.short	0x010a
        /*0a12*/ 	.byte	0xff
	.zero		1


	//   ....[144]....
        /*0a14*/ 	.word	0x0000a650
        /*0a18*/ 	.word	0x0000003e
        /*0a1c*/ 	.word	0x00000030
        /*0a20*/ 	.short	0x010a
        /*0a22*/ 	.byte	0xff
	.zero		1


	//   ....[145]....
        /*0a24*/ 	.word	0x0000a6a0
        /*0a28*/ 	.word	0x0000003d
        /*0a2c*/ 	.word	0x00000030
        /*0a30*/ 	.short	0x010a
        /*0a32*/ 	.byte	0xff
	.zero		1


	//----- nvinfo : EIATTR_NUM_MBARRIERS
	.align		4
.L_47:
        /*0a34*/ 	.byte	0x03, 0x38
        /*0a36*/ 	.short	0x0021


	//----- nvinfo : EIATTR_EXIT_INSTR_OFFSETS
	.align		4
        /*0a38*/ 	.byte	0x04, 0x1c
        /*0a3a*/ 	.short	(.L_49 - .L_48)


	//   ....[0]....
.L_48:
        /*0a3c*/ 	.word	0x00002b20


	//   ....[1]....
        /*0a40*/ 	.word	0x00003030


	//   ....[2]....
        /*0a44*/ 	.word	0x00003090


	//   ....[3]....
        /*0a48*/ 	.word	0x00004420


	//   ....[4]....
        /*0a4c*/ 	.word	0x000055a0


	//   ....[5]....
        /*0a50*/ 	.word	0x000055e0


	//   ....[6]....
        /*0a54*/ 	.word	0x00009910


	//   ....[7]....
        /*0a58*/ 	.word	0x00009990


	//   ....[8]....
        /*0a5c*/ 	.word	0x000099c0


	//   ....[9]....
        /*0a60*/ 	.word	0x00009a40


	//----- nvinfo : EIATTR_MAX_THREADS
	.align		4
.L_49:
        /*0a64*/ 	.byte	0x04, 0x05
        /*0a66*/ 	.short	(.L_51 - .L_50)
.L_50:
        /*0a68*/ 	.word	0x00000100
        /*0a6c*/ 	.word	0x00000001
        /*0a70*/ 	.word	0x00000001


	//----- nvinfo : EIATTR_CRS_STACK_SIZE
	.align		4
.L_51:
        /*0a74*/ 	.byte	0x04, 0x1e
        /*0a76*/ 	.short	(.L_53 - .L_52)
.L_52:
        /*0a78*/ 	.word	0x00000000


	//----- nvinfo : EIATTR_CBANK_PARAM_SIZE
	.align		4
.L_53:
        /*0a7c*/ 	.byte	0x03, 0x19
        /*0a7e*/ 	.short	0x0800


	//----- nvinfo : EIATTR_PARAM_CBANK
	.align		4
        /*0a80*/ 	.byte	0x04, 0x0a
        /*0a82*/ 	.short	(.L_55 - .L_54)
	.align		4
.L_54:
        /*0a84*/ 	.word	index@(.nv.constant0._ZN7cutlass13device_kernelINS_4gemm6kernel13GemmUniversalIN4cute5tupleIJiiiiEEENS1_10collective13CollectiveMmaINS1_35MainloopSm100TmaUmmaWarpSpecializedILi3ELi2ELi4ENS5_IJNS4_1CILi2EEESB_NSA_ILi1EEEEEEEENS5_IJNSA_ILi256EEENSA_ILi128EEENSA_ILi64EEEEEENS_6half_tENS5_IJlSC_lEEESJ_SK_NS4_8TiledMMAINS4_8MMA_AtomIJNS4_26SM100_MMA_F16BF16_2x1SM_SSISJ_SJ_fLi256ELi128ELNS4_4UMMA5MajorE0ELSP_0ELNSO_7ScaleInE0ELSQ_0EEEEEENS4_6LayoutINS5_IJSC_SC_SC_EEENS5_IJNSA_ILi0EEESV_SV_EEEEENS5_IJNS4_10UnderscoreESY_SY_EEEEENS4_28SM100_TMA_2SM_LOAD_MULTICASTENS4_14ComposedLayoutINS4_7SwizzleILi3ELi4ELi3EEENS4_18smem_ptr_flag_bitsILi16EEENST_INS5_IJNSA_ILi8EEESH_EEENS5_IJSH_SC_EEEEEEEvNS4_8identityENS4_18SM100_TMA_2SM_LOADES1B_vS1C_EENS_8epilogue10collective18CollectiveEpilogueINS1F_23Sm100TmaWarpSpecializedILi4ELi2ELi32ELb1ELb0EEEJNS5_IJSG_SG_SH_EEENS5_IJNST_ISG_SC_EENST_INSA_ILi32EEESC_EEEEESJ_SK_SJ_SK_NS1F_6fusion15FusionCallbacksIS1J_NS1P_17LinearCombinationISJ_fSJ_fLNS_15FloatRoundStyleE2EEES1K_S1O_JEEENS4_5SM1004TMEM4LOAD26SM100_TMEM_LOAD_32dp32b32xENS4_13SM90_TMA_LOADENS12_INS13_ILi2ELi4ELi3EEES16_NST_INS5_IJS17_S1M_EEENS5_IJS1M_SC_EEEEEEENS4_39AutoVectorizingCopyWithAssumedAlignmentILi128EEENS4_14SM90_TMA_STOREES24_S26_S26_EEEvvEEEEvNT_6ParamsE)
        /*0a88*/ 	.short	0x0380
        /*0a8a*/ 	.short	0x0800


	//----- nvinfo : EIATTR_SW_WAR
	.align		4
.L_55:
        /*0a8c*/ 	.byte	0x04, 0x36
        /*0a8e*/ 	.short	(.L_57 - .L_56)
.L_56:
        /*0a90*/ 	.word	0x00000008
.L_57:


//--------------------- .nv.callgraph             --------------------------
	.section	.nv.callgraph,"",@"SHT_CUDA_CALLGRAPH"
	.align	4
	.sectionentsize	8
	.align		4
        /*0000*/ 	.word	0x00000000
	.align		4
        /*0004*/ 	.word	0xffffffff
	.align		4
        /*0008*/ 	.word	index@(_ZN7cutlass13device_kernelINS_4gemm6kernel13GemmUniversalIN4cute5tupleIJiiiiEEENS1_10collective13CollectiveMmaINS1_35MainloopSm100TmaUmmaWarpSpecializedILi3ELi2ELi4ENS5_IJNS4_1CILi2EEESB_NSA_ILi1EEEEEEEENS5_IJNSA_ILi256EEENSA_ILi128EEENSA_ILi64EEEEEENS_6half_tENS5_IJlSC_lEEESJ_SK_NS4_8TiledMMAINS4_8MMA_AtomIJNS4_26SM100_MMA_F16BF16_2x1SM_SSISJ_SJ_fLi256ELi128ELNS4_4UMMA5MajorE0ELSP_0ELNSO_7ScaleInE0ELSQ_0EEEEEENS4_6LayoutINS5_IJSC_SC_SC_EEENS5_IJNSA_ILi0EEESV_SV_EEEEENS5_IJNS4_10UnderscoreESY_SY_EEEEENS4_28SM100_TMA_2SM_LOAD_MULTICASTENS4_14ComposedLayoutINS4_7SwizzleILi3ELi4ELi3EEENS4_18smem_ptr_flag_bitsILi16EEENST_INS5_IJNSA_ILi8EEESH_EEENS5_IJSH_SC_EEEEEEEvNS4_8identityENS4_18SM100_TMA_2SM_LOADES1B_vS1C_EENS_8epilogue10collective18CollectiveEpilogueINS1F_23Sm100TmaWarpSpecializedILi4ELi2ELi32ELb1ELb0EEEJNS5_IJSG_SG_SH_EEENS5_IJNST_ISG_SC_EENST_INSA_ILi32EEESC_EEEEESJ_SK_SJ_SK_NS1F_6fusion15FusionCallbacksIS1J_NS1P_17LinearCombinationISJ_fSJ_fLNS_15FloatRoundStyleE2EEES1K_S1O_JEEENS4_5SM1004TMEM4LOAD26SM100_TMEM_LOAD_32dp32b32xENS4_13SM90_TMA_LOADENS12_INS13_ILi2ELi4ELi3EEES16_NST_INS5_IJS17_S1M_EEENS5_IJS1M_SC_EEEEEEENS4_39AutoVectorizingCopyWithAssumedAlignmentILi128EEENS4_14SM90_TMA_STOREES24_S26_S26_EEEvvEEEEvNT_6ParamsE)
	.align		4
        /*000c*/ 	.word	index@(__assertfail)
	.align		4
        /*0010*/ 	.word	0x00000000
	.align		4
        /*0014*/ 	.word	0xfffffffe
	.align		4
        /*0018*/ 	.word	0x00000000
	.align		4
        /*001c*/ 	.word	0xfffffffd
	.align		4
        /*0020*/ 	.word	0x00000000
	.align		4
        /*0024*/ 	.word	0xfffffffc


//--------------------- .nv.constant4             --------------------------
	.section	.nv.constant4,"a",@progbits
	.align	8
	.align		8
.nv.constant4:
        /*0000*/ 	.dword	__assertfail
	.align		8
        /*0008*/ 	.dword	__unnamed_1
	.align		8
        /*0010*/ 	.dword	__unnamed_2
	.align		8
        /*0018*/ 	.dword	_ZN39_INTERNAL_f91eb443_4_k_cu_8a29762e_66434cuda3std3__45__cpo5beginE
	.align		8
        /*0020*/ 	.dword	_ZN39_INTERNAL_f91eb443_4_k_cu_8a29762e_66434cuda3std3__45__cpo3endE
	.align		8
        /*0028*/ 	.dword	_ZN39_INTERNAL_f91eb443_4_k_cu_8a29762e_66434cuda3std3__45__cpo6cbeginE
	.align		8
        /*0030*/ 	.dword	_ZN39_INTERNAL_f91eb443_4_k_cu_8a29762e_66434cuda3std3__45__cpo4cendE
	.align		8
        /*0038*/ 	.dword	_ZN39_INTERNAL_f91eb443_4_k_cu_8a29762e_66434cuda3std3__441_GLOBAL__N__f91eb443_4_k_cu_8a29762e_66436ignoreE
	.align		8
        /*0040*/ 	.dword	_ZN39_INTERNAL_f91eb443_4_k_cu_8a29762e_66434cuda3std3__419piecewise_constructE
	.align		8
        /*0048*/ 	.dword	_ZN39_INTERNAL_f91eb443_4_k_cu_8a29762e_66434cuda3std3__48in_placeE
	.align		8
        /*0050*/ 	.dword	_ZN39_INTERNAL_f91eb443_4_k_cu_8a29762e_66434cuda3std6ranges3__45__cpo4swapE
	.align		8
        /*0058*/ 	.dword	_ZN39_INTERNAL_f91eb443_4_k_cu_8a29762e_66434cuda3std6ranges3__45__cpo9iter_moveE
	.align		8
        /*0060*/ 	.dword	_ZN39_INTERNAL_f91eb443_4_k_cu_8a29762e_66434cute7productE
	.align		8
        /*0068*/ 	.dword	_ZN39_INTERNAL_f91eb443_4_k_cu_8a29762e_66434cute1_E
	.align		8
        /*0070*/ 	.dword	$str$25
	.align		8
        /*0078*/ 	.dword	$str$26
	.align		8
        /*0080*/ 	.dword	$str$27
	.align		8
        /*0088*/ 	.dword	$str$28


//--------------------- .text._ZN7cutlass13device_kernelINS_4gemm6kernel13GemmUniversalIN4cute5tupleIJiiiiEEENS1_10collective13CollectiveMmaINS1_35MainloopSm100TmaUmmaWarpSpecializedILi3ELi2ELi4ENS5_IJNS4_1CILi2EEESB_NSA_ILi1EEEEEEEENS5_IJNSA_ILi256EEENSA_ILi128EEENSA_ILi64EEEEEENS_6half_tENS5_IJlSC_lEEESJ_SK_NS4_8TiledMMAINS4_8MMA_AtomIJNS4_26SM100_MMA_F16BF16_2x1SM_SSISJ_SJ_fLi256ELi128ELNS4_4UMMA5MajorE0ELSP_0ELNSO_7ScaleInE0ELSQ_0EEEEEENS4_6LayoutINS5_IJSC_SC_SC_EEENS5_IJNSA_ILi0EEESV_SV_EEEEENS5_IJNS4_10UnderscoreESY_SY_EEEEENS4_28SM100_TMA_2SM_LOAD_MULTICASTENS4_14ComposedLayoutINS4_7SwizzleILi3ELi4ELi3EEENS4_18smem_ptr_flag_bitsILi16EEENST_INS5_IJNSA_ILi8EEESH_EEENS5_IJSH_SC_EEEEEEEvNS4_8identityENS4_18SM100_TMA_2SM_LOADES1B_vS1C_EENS_8epilogue10collective18CollectiveEpilogueINS1F_23Sm100TmaWarpSpecializedILi4ELi2ELi32ELb1ELb0EEEJNS5_IJSG_SG_SH_EEENS5_IJNST_ISG_SC_EENST_INSA_ILi32EEESC_EEEEESJ_SK_SJ_SK_NS1F_6fusion15FusionCallbacksIS1J_NS1P_17LinearCombinationISJ_fSJ_fLNS_15FloatRoundStyleE2EEES1K_S1O_JEEENS4_5SM1004TMEM4LOAD26SM100_TMEM_LOAD_32dp32b32xENS4_13SM90_TMA_LOADENS12_INS13_ILi2ELi4ELi3EEES16_NST_INS5_IJS17_S1M_EEENS5_IJS1M_SC_EEEEEEENS4_39AutoVectorizingCopyWithAssumedAlignmentILi128EEENS4_14SM90_TMA_STOREES24_S26_S26_EEEvvEEEEvNT_6ParamsE --------------------------
	.section	.text._ZN7cutlass13device_kernelINS_4gemm6kernel13GemmUniversalIN4cute5tupleIJiiiiEEENS1_10collective13CollectiveMmaINS1_35MainloopSm100TmaUmmaWarpSpecializedILi3ELi2ELi4ENS5_IJNS4_1CILi2EEESB_NSA_ILi1EEEEEEEENS5_IJNSA_ILi256EEENSA_ILi128EEENSA_ILi64EEEEEENS_6half_tENS5_IJlSC_lEEESJ_SK_NS4_8TiledMMAINS4_8MMA_AtomIJNS4_26SM100_MMA_F16BF16_2x1SM_SSISJ_SJ_fLi256ELi128ELNS4_4UMMA5MajorE0ELSP_0ELNSO_7ScaleInE0ELSQ_0EEEEEENS4_6LayoutINS5_IJSC_SC_SC_EEENS5_IJNSA_ILi0EEESV_SV_EEEEENS5_IJNS4_10UnderscoreESY_SY_EEEEENS4_28SM100_TMA_2SM_LOAD_MULTICASTENS4_14ComposedLayoutINS4_7SwizzleILi3ELi4ELi3EEENS4_18smem_ptr_flag_bitsILi16EEENST_INS5_IJNSA_ILi8EEESH_EEENS5_IJSH_SC_EEEEEEEvNS4_8identityENS4_18SM100_TMA_2SM_LOADES1B_vS1C_EENS_8epilogue10collective18CollectiveEpilogueINS1F_23Sm100TmaWarpSpecializedILi4ELi2ELi32ELb1ELb0EEEJNS5_IJSG_SG_SH_EEENS5_IJNST_ISG_SC_EENST_INSA_ILi32EEESC_EEEEESJ_SK_SJ_SK_NS1F_6fusion15FusionCallbacksIS1J_NS1P_17LinearCombinationISJ_fSJ_fLNS_15FloatRoundStyleE2EEES1K_S1O_JEEENS4_5SM1004TMEM4LOAD26SM100_TMEM_LOAD_32dp32b32xENS4_13SM90_TMA_LOADENS12_INS13_ILi2ELi4ELi3EEES16_NST_INS5_IJS17_S1M_EEENS5_IJS1M_SC_EEEEEEENS4_39AutoVectorizingCopyWithAssumedAlignmentILi128EEENS4_14SM90_TMA_STOREES24_S26_S26_EEEvvEEEEvNT_6ParamsE,"ax",@progbits
	.align	128
.text._ZN7cutlass13device_kernelINS_4gemm6kernel13GemmUniversalIN4cute5tupleIJiiiiEEENS1_10collective13CollectiveMmaINS1_35MainloopSm100TmaUmmaWarpSpecializedILi3ELi2ELi4ENS5_IJNS4_1CILi2EEESB_NSA_ILi1EEEEEEEENS5_IJNSA_ILi256EEENSA_ILi128EEENSA_ILi64EEEEEENS_6half_tENS5_IJlSC_lEEESJ_SK_NS4_8TiledMMAINS4_8MMA_AtomIJNS4_26SM100_MMA_F16BF16_2x1SM_SSISJ_SJ_fLi256ELi128ELNS4_4UMMA5MajorE0ELSP_0ELNSO_7ScaleInE0ELSQ_0EEEEEENS4_6LayoutINS5_IJSC_SC_SC_EEENS5_IJNSA_ILi0EEESV_SV_EEEEENS5_IJNS4_10UnderscoreESY_SY_EEEEENS4_28SM100_TMA_2SM_LOAD_MULTICASTENS4_14ComposedLayoutINS4_7SwizzleILi3ELi4ELi3EEENS4_18smem_ptr_flag_bitsILi16EEENST_INS5_IJNSA_ILi8EEESH_EEENS5_IJSH_SC_EEEEEEEvNS4_8identityENS4_18SM100_TMA_2SM_LOADES1B_vS1C_EENS_8epilogue10collective18CollectiveEpilogueINS1F_23Sm100TmaWarpSpecializedILi4ELi2ELi32ELb1ELb0EEEJNS5_IJSG_SG_SH_EEENS5_IJNST_ISG_SC_EENST_INSA_ILi32EEESC_EEEEESJ_SK_SJ_SK_NS1F_6fusion15FusionCallbacksIS1J_NS1P_17LinearCombinationISJ_fSJ_fLNS_15FloatRoundStyleE2EEES1K_S1O_JEEENS4_5SM1004TMEM4LOAD26SM100_TMEM_LOAD_32dp32b32xENS4_13SM90_TMA_LOADENS12_INS13_ILi2ELi4ELi3EEES16_NST_INS5_IJS17_S1M_EEENS5_IJS1M_SC_EEEEEEENS4_39AutoVectorizingCopyWithAssumedAlignmentILi128EEENS4_14SM90_TMA_STOREES24_S26_S26_EEEvvEEEEvNT_6ParamsE:
        .type           _ZN7cutlass13device_kernelINS_4gemm6kernel13GemmUniversalIN4cute5tupleIJiiiiEEENS1_10collective13CollectiveMmaINS1_35MainloopSm100TmaUmmaWarpSpecializedILi3ELi2ELi4ENS5_IJNS4_1CILi2EEESB_NSA_ILi1EEEEEEEENS5_IJNSA_ILi256EEENSA_ILi128EEENSA_ILi64EEEEEENS_6half_tENS5_IJlSC_lEEESJ_SK_NS4_8TiledMMAINS4_8MMA_AtomIJNS4_26SM100_MMA_F16BF16_2x1SM_SSISJ_SJ_fLi256ELi128ELNS4_4UMMA5MajorE0ELSP_0ELNSO_7ScaleInE0ELSQ_0EEEEEENS4_6LayoutINS5_IJSC_SC_SC_EEENS5_IJNSA_ILi0EEESV_SV_EEEEENS5_IJNS4_10UnderscoreESY_SY_EEEEENS4_28SM100_TMA_2SM_LOAD_MULTICASTENS4_14ComposedLayoutINS4_7SwizzleILi3ELi4ELi3EEENS4_18smem_ptr_flag_bitsILi16EEENST_INS5_IJNSA_ILi8EEESH_EEENS5_IJSH_SC_EEEEEEEvNS4_8identityENS4_18SM100_TMA_2SM_LOADES1B_vS1C_EENS_8epilogue10collective18CollectiveEpilogueINS1F_23Sm100TmaWarpSpecializedILi4ELi2ELi32ELb1ELb0EEEJNS5_IJSG_SG_SH_EEENS5_IJNST_ISG_SC_EENST_INSA_ILi32EEESC_EEEEESJ_SK_SJ_SK_NS1F_6fusion15FusionCallbacksIS1J_NS1P_17LinearCombinationISJ_fSJ_fLNS_15FloatRoundStyleE2EEES1K_S1O_JEEENS4_5SM1004TMEM4LOAD26SM100_TMEM_LOAD_32dp32b32xENS4_13SM90_TMA_LOADENS12_INS13_ILi2ELi4ELi3EEES16_NST_INS5_IJS17_S1M_EEENS5_IJS1M_SC_EEEEEEENS4_39AutoVectorizingCopyWithAssumedAlignmentILi128EEENS4_14SM90_TMA_STOREES24_S26_S26_EEEvvEEEEvNT_6ParamsE,@function
        .size           _ZN7cutlass13device_kernelINS_4gemm6kernel13GemmUniversalIN4cute5tupleIJiiiiEEENS1_10collective13CollectiveMmaINS1_35MainloopSm100TmaUmmaWarpSpecializedILi3ELi2ELi4ENS5_IJNS4_1CILi2EEESB_NSA_ILi1EEEEEEEENS5_IJNSA_ILi256EEENSA_ILi128EEENSA_ILi64EEEEEENS_6half_tENS5_IJlSC_lEEESJ_SK_NS4_8TiledMMAINS4_8MMA_AtomIJNS4_26SM100_MMA_F16BF16_2x1SM_SSISJ_SJ_fLi256ELi128ELNS4_4UMMA5MajorE0ELSP_0ELNSO_7ScaleInE0ELSQ_0EEEEEENS4_6LayoutINS5_IJSC_SC_SC_EEENS5_IJNSA_ILi0EEESV_SV_EEEEENS5_IJNS4_10UnderscoreESY_SY_EEEEENS4_28SM100_TMA_2SM_LOAD_MULTICASTENS4_14ComposedLayoutINS4_7SwizzleILi3ELi4ELi3EEENS4_18smem_ptr_flag_bitsILi16EEENST_INS5_IJNSA_ILi8EEESH_EEENS5_IJSH_SC_EEEEEEEvNS4_8identityENS4_18SM100_TMA_2SM_LOADES1B_vS1C_EENS_8epilogue10collective18CollectiveEpilogueINS1F_23Sm100TmaWarpSpecializedILi4ELi2ELi32ELb1ELb0EEEJNS5_IJSG_SG_SH_EEENS5_IJNST_ISG_SC_EENST_INSA_ILi32EEESC_EEEEESJ_SK_SJ_SK_NS1F_6fusion15FusionCallbacksIS1J_NS1P_17LinearCombinationISJ_fSJ_fLNS_15FloatRoundStyleE2EEES1K_S1O_JEEENS4_5SM1004TMEM4LOAD26SM100_TMEM_LOAD_32dp32b32xENS4_13SM90_TMA_LOADENS12_INS13_ILi2ELi4ELi3EEES16_NST_INS5_IJS17_S1M_EEENS5_IJS1M_SC_EEEEEEENS4_39AutoVectorizingCopyWithAssumedAlignmentILi128EEENS4_14SM90_TMA_STOREES24_S26_S26_EEEvvEEEEvNT_6ParamsE,(.L_x_194 - _ZN7cutlass13device_kernelINS_4gemm6kernel13GemmUniversalIN4cute5tupleIJiiiiEEENS1_10collective13CollectiveMmaINS1_35MainloopSm100TmaUmmaWarpSpecializedILi3ELi2ELi4ENS5_IJNS4_1CILi2EEESB_NSA_ILi1EEEEEEEENS5_IJNSA_ILi256EEENSA_ILi128EEENSA_ILi64EEEEEENS_6half_tENS5_IJlSC_lEEESJ_SK_NS4_8TiledMMAINS4_8MMA_AtomIJNS4_26SM100_MMA_F16BF16_2x1SM_SSISJ_SJ_fLi256ELi128ELNS4_4UMMA5MajorE0ELSP_0ELNSO_7ScaleInE0ELSQ_0EEEEEENS4_6LayoutINS5_IJSC_SC_SC_EEENS5_IJNSA_ILi0EEESV_SV_EEEEENS5_IJNS4_10UnderscoreESY_SY_EEEEENS4_28SM100_TMA_2SM_LOAD_MULTICASTENS4_14ComposedLayoutINS4_7SwizzleILi3ELi4ELi3EEENS4_18smem_ptr_flag_bitsILi16EEENST_INS5_IJNSA_ILi8EEESH_EEENS5_IJSH_SC_EEEEEEEvNS4_8identityENS4_18SM100_TMA_2SM_LOADES1B_vS1C_EENS_8epilogue10collective18CollectiveEpilogueINS1F_23Sm100TmaWarpSpecializedILi4ELi2ELi32ELb1ELb0EEEJNS5_IJSG_SG_SH_EEENS5_IJNST_ISG_SC_EENST_INSA_ILi32EEESC_EEEEESJ_SK_SJ_SK_NS1F_6fusion15FusionCallbacksIS1J_NS1P_17LinearCombinationISJ_fSJ_fLNS_15FloatRoundStyleE2EEES1K_S1O_JEEENS4_5SM1004TMEM4LOAD26SM100_TMEM_LOAD_32dp32b32xENS4_13SM90_TMA_LOADENS12_INS13_ILi2ELi4ELi3EEES16_NST_INS5_IJS17_S1M_EEENS5_IJS1M_SC_EEEEEEENS4_39AutoVectorizingCopyWithAssumedAlignmentILi128EEENS4_14SM90_TMA_STOREES24_S26_S26_EEEvvEEEEvNT_6ParamsE)
        .other          _ZN7cutlass13device_kernelINS_4gemm6kernel13GemmUniversalIN4cute5tupleIJiiiiEEENS1_10collective13CollectiveMmaINS1_35MainloopSm100TmaUmmaWarpSpecializedILi3ELi2ELi4ENS5_IJNS4_1CILi2EEESB_NSA_ILi1EEEEEEEENS5_IJNSA_ILi256EEENSA_ILi128EEENSA_ILi64EEEEEENS_6half_tENS5_IJlSC_lEEESJ_SK_NS4_8TiledMMAINS4_8MMA_AtomIJNS4_26SM100_MMA_F16BF16_2x1SM_SSISJ_SJ_fLi256ELi128ELNS4_4UMMA5MajorE0ELSP_0ELNSO_7ScaleInE0ELSQ_0EEEEEENS4_6LayoutINS5_IJSC_SC_SC_EEENS5_IJNSA_ILi0EEESV_SV_EEEEENS5_IJNS4_10UnderscoreESY_SY_EEEEENS4_28SM100_TMA_2SM_LOAD_MULTICASTENS4_14ComposedLayoutINS4_7SwizzleILi3ELi4ELi3EEENS4_18smem_ptr_flag_bitsILi16EEENST_INS5_IJNSA_ILi8EEESH_EEENS5_IJSH_SC_EEEEEEEvNS4_8identityENS4_18SM100_TMA_2SM_LOADES1B_vS1C_EENS_8epilogue10collective18CollectiveEpilogueINS1F_23Sm100TmaWarpSpecializedILi4ELi2ELi32ELb1ELb0EEEJNS5_IJSG_SG_SH_EEENS5_IJNST_ISG_SC_EENST_INSA_ILi32EEESC_EEEEESJ_SK_SJ_SK_NS1F_6fusion15FusionCallbacksIS1J_NS1P_17LinearCombinationISJ_fSJ_fLNS_15FloatRoundStyleE2EEES1K_S1O_JEEENS4_5SM1004TMEM4LOAD26SM100_TMEM_LOAD_32dp32b32xENS4_13SM90_TMA_LOADENS12_INS13_ILi2ELi4ELi3EEES16_NST_INS5_IJS17_S1M_EEENS5_IJS1M_SC_EEEEEEENS4_39AutoVectorizingCopyWithAssumedAlignmentILi128EEENS4_14SM90_TMA_STOREES24_S26_S26_EEEvvEEEEvNT_6ParamsE,@"STO_CUDA_ENTRY STV_DEFAULT"
_ZN7cutlass13device_kernelINS_4gemm6kernel13GemmUniversalIN4cute5tupleIJiiiiEEENS1_10collective13CollectiveMmaINS1_35MainloopSm100TmaUmmaWarpSpecializedILi3ELi2ELi4ENS5_IJNS4_1CILi2EEESB_NSA_ILi1EEEEEEEENS5_IJNSA_ILi256EEENSA_ILi128EEENSA_ILi64EEEEEENS_6half_tENS5_IJlSC_lEEESJ_SK_NS4_8TiledMMAINS4_8MMA_AtomIJNS4_26SM100_MMA_F16BF16_2x1SM_SSISJ_SJ_fLi256ELi128ELNS4_4UMMA5MajorE0ELSP_0ELNSO_7ScaleInE0ELSQ_0EEEEEENS4_6LayoutINS5_IJSC_SC_SC_EEENS5_IJNSA_ILi0EEESV_SV_EEEEENS5_IJNS4_10UnderscoreESY_SY_EEEEENS4_28SM100_TMA_2SM_LOAD_MULTICASTENS4_14ComposedLayoutINS4_7SwizzleILi3ELi4ELi3EEENS4_18smem_ptr_flag_bitsILi16EEENST_INS5_IJNSA_ILi8EEESH_EEENS5_IJSH_SC_EEEEEEEvNS4_8identityENS4_18SM100_TMA_2SM_LOADES1B_vS1C_EENS_8epilogue10collective18CollectiveEpilogueINS1F_23Sm100TmaWarpSpecializedILi4ELi2ELi32ELb1ELb0EEEJNS5_IJSG_SG_SH_EEENS5_IJNST_ISG_SC_EENST_INSA_ILi32EEESC_EEEEESJ_SK_SJ_SK_NS1F_6fusion15FusionCallbacksIS1J_NS1P_17LinearCombinationISJ_fSJ_fLNS_15FloatRoundStyleE2EEES1K_S1O_JEEENS4_5SM1004TMEM4LOAD26SM100_TMEM_LOAD_32dp32b32xENS4_13SM90_TMA_LOADENS12_INS13_ILi2ELi4ELi3EEES16_NST_INS5_IJS17_S1M_EEENS5_IJS1M_SC_EEEEEEENS4_39AutoVectorizingCopyWithAssumedAlignmentILi128EEENS4_14SM90_TMA_STOREES24_S26_S26_EEEvvEEEEvNT_6ParamsE:
[----:B------:R-:W1:Y:S01]  /*0000*/  LDC R1, c[0x0][0x37c] ;  /* 0x0000df00ff017b82 */ /* 0x000e620000000800 */
[----:B------:R-:W2:Y:S01]  /*0010*/  S2R R95, SR_TID.X ;  /* 0x00000000005f7919 */ /* 0x000ea20000002100 */
[----:B------:R-:W3:Y:S06]  /*0020*/  LDCU.64 UR8, c[0x0][0x890] ;  /* 0x00011200ff0877ac */ /* 0x000eec0008000a00 */
[----:B------:R-:W4:Y:S01]  /*0030*/  S2UR UR4, SR_CgaCtaId ;  /* 0x00000000000479c3 */ /* 0x000f220000008800 */
[----:B------:R-:W-:Y:S02]  /*0040*/  PRMT R80, RZ, 0x7610, R80 ;  /* 0x00007610ff507816 */ /* 0x000fe40000000050 */
[----:B------:R-:W-:Y:S01]  /*0050*/  ELECT P1, URZ, PT ;  /* 0x0000000000ff782f */ /* 0x000fe20003820000 */
[----:B---3--:R-:W-:-:S04]  /*0060*/  UISETP.NE.U32.AND UP0, UPT, UR8, URZ, UPT ;  /* 0x000000ff0800728c */ /* 0x008fc8000bf05070 */
[----:B------:R-:W-:Y:S02]  /*0070*/  UISETP.NE.AND.EX UP0, UPT, UR9, URZ, UPT, UP0 ;  /* 0x000000ff0900728c */ /* 0x000fe4000bf05300 */
[----:B----4-:R-:W-:Y:S02]  /*0080*/  ULOP3.LUT UR46, UR4, 0x1, URZ, 0xc0, !UPT ;  /* 0x00000001042e7892 */ /* 0x010fe4000f8ec0ff */
[----:B------:R-:W-:Y:S01]  /*0090*/  ULOP3.LUT UR45, UR4, 0x1, URZ, 0x3c, !UPT ;  /* 0x00000001042d7892 */ /* 0x000fe2000f8e3cff */
[----:B--2---:R-:W-:-:S05]  /*00a0*/  SHF.R.U32.HI R81, RZ, 0x5, R95 ;  /* 0x00000005ff517819 */ /* 0x004fca000001165f */
[----:B------:R-:W2:Y:S02]  /*00b0*/  SHFL.IDX PT, R0, R81, RZ, 0x1f ;  /* 0x00001fff51007589 */ /* 0x000ea400000e0000 */
[----:B--2---:R-:W-:Y:S01]  /*00c0*/  R2UR UR13, R0 ;  /* 0x00000000000d72ca */ /* 0x004fe200000e0000 */
[----:B-1----:R-:W-:-:S14]  /*00d0*/  BRA.U UP0, `(.L_x_0) ;  /* 0x0000000100307547 */ /* 0x002fdc000b800000 */
[----:B------:R-:W1:Y:S02]  /*00e0*/  LDCU.64 UR4, c[0x0][0x888] ;  /* 0x00011100ff0477ac */ /* 0x000e640008000a00 */
[----:B-1----:R-:W-:-:S04]  /*00f0*/  UISETP.NE.U32.AND UP0, UPT, UR4, URZ, UPT ;  /* 0x000000ff0400728c */ /* 0x002fc8000bf05070 */
[----:B------:R-:W-:-:S09]  /*0100*/  UISETP.NE.AND.EX UP0, UPT, UR5, URZ, UPT, UP0 ;  /* 0x000000ff0500728c */ /* 0x000fd2000bf05300 */
[----:B------:R-:W-:Y:S05]  /*0110*/  BRA.U !UP0, `(.L_x_1) ;  /* 0x0000000108147547 */ /* 0x000fea000b800000 */
[----:B------:R-:W1:Y:S01]  /*0120*/  LDC.64 R2, c[0x0][0x888] ;  /* 0x00022200ff027b82 */ /* 0x000e620000000a00 */
[----:B------:R-:W1:Y:S02]  /*0130*/  LDCU.64 UR4, c[0x0][0x358] ;  /* 0x00006b00ff0477ac */ /* 0x000e640008000a00 */
[----:B-1----:R1:W5:Y:S01]  /*0140*/  LDG.E R41, desc[UR4][R2.64] ;  /* 0x0000000402297981 */ /* 0x002362000c1e1900 */
[----:B------:R-:W-:Y:S01]  /*0150*/  HFMA2 R80, -RZ, RZ, 0, 5.9604644775390625e-08 ;  /* 0x00000001ff507431 */ /* 0x000fe200000001ff */
[----:B------:R-:W-:Y:S05]  /*0160*/  BRA `(.L_x_0) ;  /* 0x00000000000c7947 */ /* 0x000fea0003800000 */
.L_x_1:
[----:B------:R-:W1:Y:S01]  /*0170*/  LDCU UR4, c[0x0][0x880] ;  /* 0x00011000ff0477ac */ /* 0x000e620008000800 */
[----:B------:R-:W-:Y:S01]  /*0180*/  HFMA2 R80, -RZ, RZ, 0, 5.9604644775390625e-08 ;  /* 0x00000001ff507431 */ /* 0x000fe200000001ff */
[----:B-1----:R-:W-:-:S07]  /*0190*/  MOV R41, UR4 ;  /* 0x0000000400297c02 */ /* 0x002fce0008000f00 */
.L_x_0:
[----:B------:R-:W2:Y:S02]  /*01a0*/  LDCU.64 UR4, c[0x0][0x8b0] ;  /* 0x00011600ff0477ac */ /* 0x000ea40008000a00 */
[----:B--2---:R-:W-:-:S04]  /*01b0*/  UISETP.NE.U32.AND UP0, UPT, UR4, URZ, UPT ;  /* 0x000000ff0400728c */ /* 0x004fc8000bf05070 */
[----:B------:R-:W-:-:S09]  /*01c0*/  UISETP.NE.AND.EX UP0, UPT, UR5, URZ, UPT, UP0 ;  /* 0x000000ff0500728c */ /* 0x000fd2000bf05300 */
[----:B------:R-:W-:Y:S05]  /*01d0*/  BRA.U UP0, `(.L_x_2) ;  /* 0x0000000100287547 */ /* 0x000fea000b800000 */
[----:B------:R-:W2:Y:S02]  /*01e0*/  LDCU.64 UR4, c[0x0][0x8a8] ;  /* 0x00011500ff0477ac */ /* 0x000ea40008000a00 */
[----:B--2---:R-:W-:-:S04]  /*01f0*/  UISETP.NE.U32.AND UP0, UPT, UR4, URZ, UPT ;  /* 0x000000ff0400728c */ /* 0x004fc8000bf05070 */
[----:B------:R-:W-:-:S09]  /*0200*/  UISETP.NE.AND.EX UP0, UPT, UR5, URZ, UPT, UP0 ;  /* 0x000000ff0500728c */ /* 0x000fd2000bf05300 */
[----:B------:R-:W-:Y:S05]  /*0210*/  BRA.U !UP0, `(.L_x_3) ;  /* 0x0000000108107547 */ /* 0x000fea000b800000 */
[----:B------:R-:W2:Y:S01]  /*0220*/  LDC.64 R38, c[0x0][0x8a8] ;  /* 0x00022a00ff267b82 */ /* 0x000ea20000000a00 */
[----:B------:R-:W2:Y:S02]  /*0230*/  LDCU.64 UR4, c[0x0][0x358] ;  /* 0x00006b00ff0477ac */ /* 0x000ea40008000a00 */
[----:B--2---:R2:W5:Y:S01]  /*0240*/  LDG.E R38, desc[UR4][R38.64] ;  /* 0x0000000426267981 */ /* 0x004562000c1e1900 */
[----:B------:R-:W-:Y:S05]  /*0250*/  BRA `(.L_x_2) ;  /* 0x0000000000087947 */ /* 0x000fea0003800000 */
.L_x_3:
[----:B------:R-:W2:Y:S02]  /*0260*/  LDCU UR4, c[0x0][0x8a0] ;  /* 0x00011400ff0477ac */ /* 0x000ea40008000800 */
[----:B--2---:R-:W-:Y:S02]  /*0270*/  MOV R38, UR4 ;  /* 0x0000000400267c02 */ /* 0x004fe40008000f00 */
.L_x_2:
[----:B------:R-:W-:Y:S01]  /*0280*/  IMAD.U32 R0, RZ, RZ, UR13 ;  /* 0x0000000dff007e24 */ /* 0x000fe2000f8e00ff */
[----:B------:R-:W-:Y:S04]  /*0290*/  BSSY.RECONVERGENT B0, `(.L_x_4) ;  /* 0x000000c000007945 */ /* 0x000fe80003800200 */
[C---:B------:R-:W-:Y:S02]  /*02a0*/  ISETP.NE.OR P2, PT, R0.reuse, 0x1, !P1 ;  /* 0x000000010000780c */ /* 0x040fe40004f45670 */
[----:B------:R-:W-:-:S11]  /*02b0*/  ISETP.NE.OR P0, PT, R0, 0x3, !P1 ;  /* 0x000000030000780c */ /* 0x000fd60004f05670 */
[----:B------:R-:W-:Y:S05]  /*02c0*/  @P2 BRA `(.L_x_5) ;  /* 0x0000000000202947 */ /* 0x000fea0003800000 */
[----:B------:R-:W3:Y:S02]  /*02d0*/  LDCU.64 UR4, c[0x0][0x348] ;  /* 0x00006900ff0477ac */ /* 0x000ee40008000a00 */
[----:B---3--:R-:W-:Y:S02]  /*02e0*/  UIADD3 UR6, UP1, UPT, UR4, 0x80, URZ ;  /* 0x0000008004067890 */ /* 0x008fe4000ff3e0ff */
[----:B------:R-:W-:Y:S02]  /*02f0*/  UIADD3 UR4, UP0, UPT, UR4, 0x180, URZ ;  /* 0x0000018004047890 */ /* 0x000fe4000ff1e0ff */
[----:B------:R-:W-:Y:S02]  /*0300*/  UIADD3.X UR7, UPT, UPT, URZ, UR5, URZ, UP1, !UPT ;  /* 0x00000005ff077290 */ /* 0x000fe40008ffe4ff */
[----:B------:R-:W-:-:S07]  /*0310*/  UIADD3.X UR5, UPT, UPT, URZ, UR5, URZ, UP0, !UPT ;  /* 0x00000005ff057290 */ /* 0x000fce00087fe4ff */
[----:B------:R3:W-:Y:S02]  /*0320*/  UTMACCTL.PF [UR6] ;  /* 0x00000000060079b9 */ /* 0x0007e40008040000 */
[----:B------:R3:W-:Y:S02]  /*0330*/  UTMACCTL.PF [UR4] ;  /* 0x00000000040079b9 */ /* 0x0007e40008040000 */
[----:B---3--:R-:W-:Y:S01]  /*0340*/  NOP ;  /* 0x0000000000007918 */ /* 0x008fe20000000000 */
.L_x_5:
[----:B------:R-:W-:Y:S05]  /*0350*/  BSYNC.RECONVERGENT B0 ;  /* 0x0000000000007941 */ /* 0x000fea0003800200 */
.L_x_4:
[----:B------:R-:W-:Y:S04]  /*0360*/  BSSY.RECONVERGENT B0, `(.L_x_6) ;  /* 0x000000a000007945 */ /* 0x000fe80003800200 */
        /* <DEDUP_REMOVED lines=9> */
.L_x_7:
[----:B------:R-:W-:Y:S05]  /*0400*/  BSYNC.RECONVERGENT B0 ;  /* 0x0000000000007941 */ /* 0x000fea0003800200 */
.L_x_6:
[----:B------:R-:W3:Y:S01]  /*0410*/  LDCU.64 UR4, c[0x0][0x888] ;  /* 0x00011100ff0477ac */ /* 0x000ee20008000a00 */
[----:B------:R-:W-:Y:S02]  /*0420*/  UISETP.EQ.U32.AND UP1, UPT, UR8, URZ, UPT ;  /* 0x000000ff0800728c */ /* 0x000fe4000bf22070 */
[----:B------:R-:W-:Y:S02]  /*0430*/  UPLOP3.LUT UP3, UPT, UPT, UPT, UPT, 0x80, 0x8 ;  /* 0x000000000008789c */ /* 0x000fe40003f6f070 */
[----:B---3--:R-:W-:-:S04]  /*0440*/  UISETP.NE.U32.AND UP0, UPT, UR4, URZ, UPT ;  /* 0x000000ff0400728c */ /* 0x008fc8000bf05070 */
[----:B------:R-:W-:-:S04]  /*0450*/  UISETP.NE.AND.EX UP0, UPT, UR5, URZ, UPT, UP0 ;  /* 0x000000ff0500728c */ /* 0x000fc8000bf05300 */
[----:B------:R-:W-:-:S04]  /*0460*/  UISETP.EQ.OR.EX UP2, UPT, UR9, URZ, !UP0, UP1 ;  /* 0x000000ff0900728c */ /* 0x000fc8000c742710 */
[----:B------:R-:W-:-:S06]  /*0470*/  UP2UR UR4, UPR, URZ, 0x4 ;  /* 0x00000004ff047883 */ /* 0x000fcc0008000000 */
[----:B------:R-:W-:Y:S01]  /*0480*/  MOV R84, UR4 ;  /* 0x0000000400547c02 */ /* 0x000fe20008000f00 */
[----:B------:R-:W-:Y:S06]  /*0490*/  BRA.U !UP2, `(.L_x_8) ;  /* 0x000000010a207547 */ /* 0x000fec000b800000 */
[----:B------:R-:W-:Y:S01]  /*04a0*/  UISETP.NE.U32.AND UP1, UPT, UR8, URZ, UPT ;  /* 0x000000ff0800728c */ /* 0x000fe2000bf25070 */
[----:B-----5:R-:W-:Y:S01]  /*04b0*/  FSETP.NEU.AND P0, PT, R41, RZ, PT ;  /* 0x000000ff2900720b */ /* 0x020fe20003f0d000 */
[----:B------:R-:W-:Y:S02]  /*04c0*/  USEL UR4, URZ, 0xffffffff, UP0 ;  /* 0xffffffffff047887 */ /* 0x000fe40008000000 */
[----:B------:R-:W-:-:S10]  /*04d0*/  UISETP.NE.AND.EX UP1, UPT, UR9, URZ, UPT, UP1 ;  /* 0x000000ff0900728c */ /* 0x000fd4000bf25310 */
[----:B------:R-:W-:Y:S01]  /*04e0*/  VOTEU.ANY UP0, P0 ;  /* 0x0000000000ff7886 */ /* 0x000fe20000000100 */
[----:B------:R-:W-:-:S04]  /*04f0*/  @!UP1 USEL UR4, URZ, 0xffffffff, UP0 ;  /* 0xffffffffff049887 */ /* 0x000fc80008000000 */
[----:B------:R-:W-:-:S04]  /*0500*/  ULOP3.LUT UR4, UR4, 0x1, URZ, 0xc0, !UPT ;  /* 0x0000000104047892 */ /* 0x000fc8000f8ec0ff */
[----:B------:R-:W-:-:S11]  /*0510*/  UISETP.NE.U32.AND UP3, UPT, UR4, 0x1, UPT ;  /* 0x000000010400788c */ /* 0x000fd6000bf65070 */
.L_x_8:
[----:B------:R-:W3:Y:S01]  /*0520*/  SHFL.IDX PT, R0, R81, RZ, 0x1f ;  /* 0x00001fff51007589 */ /* 0x000ee200000e0000 */
[----:B------:R-:W-:-:S04]  /*0530*/  UISETP.NE.AND UP0, UPT, UR13, 0x2, UPT ;  /* 0x000000020d00788c */ /* 0x000fc8000bf05270 */
[----:B------:R-:W-:Y:S02]  /*0540*/  UISETP.EQ.AND UP1, UPT, UR46, URZ, !UP0 ;  /* 0x000000ff2e00728c */ /* 0x000fe4000c722270 */
[----:B------:R-:W-:-:S04]  /*0550*/  USEL UR48, URZ, 0x1, UP0 ;  /* 0x00000001ff307887 */ /* 0x000fc80008000000 */
[----:B------:R-:W-:Y:S02]  /*0560*/  PLOP3.LUT P3, PT, P1, PT, UP1, 0x80, 0x8 ;  /* 0x000000000008781c */ /* 0x000fe40000f6f018 */
[----:B---3--:R-:W-:-:S13]  /*0570*/  ISETP.NE.AND P0, PT, R0, RZ, PT ;  /* 0x000000ff0000720c */ /* 0x008fda0003f05270 */
[----:B------:R-:W-:Y:S05]  /*0580*/  @P0 BRA `(.L_x_9) ;  /* 0x0000000000500947 */ /* 0x000fea0003800000 */
[----:B------:R-:W3:Y:S01]  /*0590*/  S2UR UR5, SR_CgaCtaId ;  /* 0x00000000000579c3 */ /* 0x000ee20000008800 */
[----:B------:R-:W-:Y:S01]  /*05a0*/  UMOV UR4, 0x400 ;  /* 0x0000040000047882 */ /* 0x000fe20000000000 */
[----:B------:R-:W-:Y:S01]  /*05b0*/  UMOV UR8, 0x1 ;  /* 0x0000000100087882 */ /* 0x000fe20000000000 */
[----:B------:R-:W-:Y:S01]  /*05c0*/  UMOV UR6, 0x2 ;  /* 0x0000000200067882 */ /* 0x000fe20000000000 */
[----:B------:R-:W-:-:S04]  /*05d0*/  UIADD3 UR8, UPT, UPT, -UR8, 0x100000, URZ ;  /* 0x0010000008087890 */ /* 0x000fc8000fffe1ff */
[----:B------:R-:W-:Y:S02]  /*05e0*/  USHF.L.U32 UR9, UR8, 0xb, URZ ;  /* 0x0000000b08097899 */ /* 0x000fe400080006ff */
[----:B------:R-:W-:Y:S02]  /*05f0*/  USHF.L.U32 UR8, UR8, 0x1, URZ ;  /* 0x0000000108087899 */ /* 0x000fe400080006ff */
[----:B------:R-:W-:-:S04]  /*0600*/  UIADD3 UR6, UPT, UPT, -UR6, 0x100000, URZ ;  /* 0x0010000006067890 */ /* 0x000fc8000fffe1ff */
[----:B------:R-:W-:Y:S02]  /*0610*/  USHF.L.U32 UR7, UR6, 0xb, URZ ;  /* 0x0000000b06077899 */ /* 0x000fe400080006ff */
[----:B------:R-:W-:Y:S01]  /*0620*/  USHF.L.U32 UR6, UR6, 0x1, URZ ;  /* 0x0000000106067899 */ /* 0x000fe200080006ff */
[----:B------:R-:W-:Y:S01]  /*0630*/  ELECT P0, URZ, PT ;  /* 0x0000000000ff782f */ /* 0x000fe20003800000 */
[----:B---3--:R-:W-:Y:S01]  /*0640*/  ULEA UR4, UR5, UR4, 0x18 ;  /* 0x0000000405047291 */ /* 0x008fe2000f8ec0ff */
[----:B------:R-:W3:Y:S11]  /*0650*/  FENCE.VIEW.ASYNC.S ;  /* 0x00000000000073c6 */ /* 0x000ef60000000000 */
[----:B---3--:R3:W4:Y:S01]  /*0660*/  SYNCS.EXCH.64 URZ, [UR4], UR8 ;  /* 0x0000000804ff75b2 */ /* 0x0087220008000100 */
[----:B------:R3:W1:Y:S01]  /*0670*/  SYNCS.EXCH.64 URZ, [UR4+0x18], UR6 ;  /* 0x0000180604ff75b2 */ /* 0x0006620008000100 */
[----:B------:R3:W1:Y:S01]  /*0680*/  SYNCS.EXCH.64 URZ, [UR4+0x8], UR8 ;  /* 0x0000080804ff75b2 */ /* 0x0006620008000100 */
[----:B------:R3:W1:Y:S01]  /*0690*/  SYNCS.EXCH.64 URZ, [UR4+0x20], UR6 ;  /* 0x0000200604ff75b2 */ /* 0x0006620008000100 */
[----:B------:R3:W1:Y:S01]  /*06a0*/  SYNCS.EXCH.64 URZ, [UR4+0x10], UR8 ;  /* 0x0000100804ff75b2 */ /* 0x0006620008000100 */
[----:B------:R3:W1:Y:S01]  /*06b0*/  SYNCS.EXCH.64 URZ, [UR4+0x28], UR6 ;  /* 0x0000280604ff75b2 */ /* 0x0006620008000100 */
[----:B------:R-:W-:Y:S01]  /*06c0*/  NOP ;  /* 0x0000000000007918 */ /* 0x000fe20000000000 */
.L_x_9:
[----:B------:R-:W2:Y:S01]  /*06d0*/  SHFL.IDX PT, R0, R81, RZ, 0x1f ;  /* 0x00001fff51007589 */ /* 0x000ea200000e0000 */
[----:B------:R-:W-:Y:S01]  /*06e0*/  NOP ;  /* 0x0000000000007918 */ /* 0x000fe20000000000 */
[----:B--2---:R-:W-:-:S13]  /*06f0*/  ISETP.NE.AND P0, PT, R0, 0x1, PT ;  /* 0x000000010000780c */ /* 0x004fda0003f05270 */
[----:B------:R-:W-:Y:S05]  /*0700*/  @P0 BRA `(.L_x_10) ;  /* 0x0000000000580947 */ /* 0x000fea0003800000 */
[----:B------:R-:W2:Y:S01]  /*0710*/  S2UR UR5, SR_CgaCtaId ;  /* 0x00000000000579c3 */ /* 0x000ea20000008800 */
[----:B---3--:R-:W-:Y:S01]  /*0720*/  UMOV UR4, 0x400 ;  /* 0x0000040000047882 */ /* 0x008fe20000000000 */
        /* <DEDUP_REMOVED lines=9> */
[----:B--2---:R-:W-:Y:S01]  /*07c0*/  ULEA UR4, UR5, UR4, 0x18 ;  /* 0x0000000405047291 */ /* 0x004fe2000f8ec0ff */
[----:B------:R-:W2:Y:S11]  /*07d0*/  FENCE.VIEW.ASYNC.S ;  /* 0x00000000000073c6 */ /* 0x000eb60000000000 */
[----:B--2---:R2:W3:Y:S01]  /*07e0*/  SYNCS.EXCH.64 URZ, [UR4+0x30], UR8 ;  /* 0x0000300804ff75b2 */ /* 0x0044e20008000100 */
[----:B------:R2:W1:Y:S01]  /*07f0*/  SYNCS.EXCH.64 URZ, [UR4+0x50], UR6 ;  /* 0x0000500604ff75b2 */ /* 0x0004620008000100 */
[----:B------:R2:W1:Y:S01]  /*0800*/  SYNCS.EXCH.64 URZ, [UR4+0x38], UR8 ;  /* 0x0000380804ff75b2 */ /* 0x0004620008000100 */
[----:B------:R2:W1:Y:S01]  /*0810*/  SYNCS.EXCH.64 URZ, [UR4+0x58], UR6 ;  /* 0x0000580604ff75b2 */ /* 0x0004620008000100 */
[----:B------:R2:W1:Y:S01]  /*0820*/  SYNCS.EXCH.64 URZ, [UR4+0x40], UR8 ;  /* 0x0000400804ff75b2 */ /* 0x0004620008000100 */
[----:B------:R2:W1:Y:S01]  /*0830*/  SYNCS.EXCH.64 URZ, [UR4+0x60], UR6 ;  /* 0x0000600604ff75b2 */ /* 0x0004620008000100 */
[----:B------:R2:W1:Y:S01]  /*0840*/  SYNCS.EXCH.64 URZ, [UR4+0x48], UR8 ;  /* 0x0000480804ff75b2 */ /* 0x0004620008000100 */
[----:B------:R2:W1:Y:S01]  /*0850*/  SYNCS.EXCH.64 URZ, [UR4+0x68], UR6 ;  /* 0x0000680604ff75b2 */ /* 0x0004620008000100 */
[----:B------:R-:W-:Y:S01]  /*0860*/  NOP ;  /* 0x0000000000007918 */ /* 0x000fe20000000000 */
.L_x_10:
[----:B------:R-:W4:Y:S01]  /*0870*/  SHFL.IDX PT, R0, R81, RZ, 0x1f ;  /* 0x00001fff51007589 */ /* 0x000f2200000e0000 */
[----:B------:R-:W-:Y:S01]  /*0880*/  NOP ;  /* 0x0000000000007918 */ /* 0x000fe20000000000 */
[----:B----4-:R-:W-:-:S13]  /*0890*/  ISETP.NE.AND P0, PT, R0, 0x3, PT ;  /* 0x000000030000780c */ /* 0x010fda0003f05270 */
[----:B------:R-:W-:Y:S05]  /*08a0*/  @P0 BRA `(.L_x_11) ;  /* 0x0000000000300947 */ /* 0x000fea0003800000 */
[----:B--23--:R-:W2:Y:S01]  /*08b0*/  S2UR UR6, SR_CgaCtaId ;  /* 0x00000000000679c3 */ /* 0x00cea20000008800 */
[----:B------:R-:W-:Y:S01]  /*08c0*/  UMOV UR4, 0x400 ;  /* 0x0000040000047882 */ /* 0x000fe20000000000 */
[----:B------:R-:W-:Y:S01]  /*08d0*/  UMOV UR5, 0x20 ;  /* 0x0000002000057882 */ /* 0x000fe20000000000 */
[----:B------:R-:W-:Y:S01]  /*08e0*/  ELECT P0, URZ, PT ;  /* 0x0000000000ff782f */ /* 0x000fe20003800000 */
[----:B--2---:R-:W-:Y:S02]  /*08f0*/  ULEA UR6, UR6, UR4, 0x18 ;  /* 0x0000000406067291 */ /* 0x004fe4000f8ec0ff */
[----:B------:R-:W-:-:S04]  /*0900*/  UIADD3 UR4, UPT, UPT, -UR5, 0x100000, URZ ;  /* 0x0010000005047890 */ /* 0x000fc8000fffe1ff */
[----:B------:R-:W-:Y:S02]  /*0910*/  USHF.L.U32 UR5, UR4, 0xb, URZ ;  /* 0x0000000b04057899 */ /* 0x000fe400080006ff */
[----:B------:R-:W-:Y:S01]  /*0920*/  USHF.L.U32 UR4, UR4, 0x1, URZ ;  /* 0x0000000104047899 */ /* 0x000fe200080006ff */
[----:B------:R-:W2:Y:S11]  /*0930*/  FENCE.VIEW.ASYNC.S ;  /* 0x00000000000073c6 */ /* 0x000eb60000000000 */
[----:B--2---:R4:W2:Y:S01]  /*0940*/  SYNCS.EXCH.64 URZ, [UR6+0x70], UR4 ;  /* 0x0000700406ff75b2 */ /* 0x0048a20008000100 */
[----:B------:R4:W3:Y:S02]  /*0950*/  SYNCS.EXCH.64 URZ, [UR6+0x78], UR4 ;  /* 0x0000780406ff75b2 */ /* 0x0008e40008000100 */
[----:B----4-:R-:W-:Y:S01]  /*0960*/  NOP ;  /* 0x0000000000007918 */ /* 0x010fe20000000000 */
.L_x_11:
[----:B------:R-:W4:Y:S01]  /*0970*/  SHFL.IDX PT, R0, R81, RZ, 0x1f ;  /* 0x00001fff51007589 */ /* 0x000f2200000e0000 */
[----:B------:R-:W-:Y:S01]  /*0980*/  NOP ;  /* 0x0000000000007918 */ /* 0x000fe20000000000 */
[----:B----4-:R-:W-:-:S13]  /*0990*/  ISETP.NE.AND P0, PT, R0, 0x4, PT ;  /* 0x000000040000780c */ /* 0x010fda0003f05270 */
[----:B------:R-:W-:Y:S05]  /*09a0*/  @P0 BRA `(.L_x_12) ;  /* 0x00000000004c0947 */ /* 0x000fea0003800000 */
[----:B------:R-:W4:Y:S01]  /*09b0*/  S2UR UR5, SR_CgaCtaId ;  /* 0x00000000000579c3 */ /* 0x000f220000008800 */
[----:B--23--:R-:W-:Y:S01]  /*09c0*/  UMOV UR4, 0x3a0 ;  /* 0x000003a000047882 */ /* 0x00cfe20000000000 */
[----:B------:R-:W-:Y:S01]  /*09d0*/  UMOV UR6, 0x400 ;  /* 0x0000040000067882 */ /* 0x000fe20000000000 */
[----:B------:R-:W-:Y:S01]  /*09e0*/  USEL UR4, UR4, 0x320, UP3 ;  /* 0x0000032004047887 */ /* 0x000fe20009800000 */
[----:B------:R-:W-:Y:S01]  /*09f0*/  UMOV UR8, 0x1 ;  /* 0x0000000100087882 */ /* 0x000fe20000000000 */
[----:B------:R-:W-:Y:S01]  /*0a00*/  ELECT P0, URZ, PT ;  /* 0x0000000000ff782f */ /* 0x000fe20003800000 */
[----:B------:R-:W-:-:S04]  /*0a10*/  UIADD3 UR8, UPT, UPT, -UR8, 0x100000, URZ ;  /* 0x0010000008087890 */ /* 0x000fc8000fffe1ff */
[----:B------:R-:W-:Y:S02]  /*0a20*/  USHF.L.U32 UR9, UR8, 0xb, URZ ;  /* 0x0000000b08097899 */ /* 0x000fe400080006ff */
[----:B------:R-:W-:Y:S02]  /*0a30*/  USHF.L.U32 UR8, UR8, 0x1, URZ ;  /* 0x0000000108087899 */ /* 0x000fe400080006ff */
[----:B----4-:R-:W-:Y:S02]  /*0a40*/  ULEA UR6, UR5, UR6, 0x18 ;  /* 0x0000000605067291 */ /* 0x010fe4000f8ec0ff */
[----:B------:R-:W-:-:S04]  /*0a50*/  UIADD3 UR4, UPT, UPT, -UR4, 0x100000, URZ ;  /* 0x0010000004047890 */ /* 0x000fc8000fffe1ff */
[----:B------:R-:W-:Y:S02]  /*0a60*/  USHF.L.U32 UR5, UR4, 0xb, URZ ;  /* 0x0000000b04057899 */ /* 0x000fe400080006ff */
[----:B------:R-:W-:Y:S01]  /*0a70*/  USHF.L.U32 UR4, UR4, 0x1, URZ ;  /* 0x0000000104047899 */ /* 0x000fe200080006ff */
[----:B------:R-:W2:Y:S03]  /*0a80*/  FENCE.VIEW.ASYNC.S ;  /* 0x00000000000073c6 */ /* 0x000ea60000000000 */
[----:B--2---:R4:W2:Y:S08]  /*0a90*/  SYNCS.EXCH.64 URZ, [UR6+0x80], UR8 ;  /* 0x0000800806ff75b2 */ /* 0x0048b00008000100 */
[----:B------:R4:W3:Y:S01]  /*0aa0*/  SYNCS.EXCH.64 URZ, [UR6+0x90], UR4 ;  /* 0x0000900406ff75b2 */ /* 0x0008e20008000100 */
[----:B------:R4:W1:Y:S01]  /*0ab0*/  SYNCS.EXCH.64 URZ, [UR6+0x88], UR8 ;  /* 0x0000880806ff75b2 */ /* 0x0008620008000100 */
[----:B------:R4:W1:Y:S02]  /*0ac0*/  SYNCS.EXCH.64 URZ, [UR6+0x98], UR4 ;  /* 0x0000980406ff75b2 */ /* 0x0008640008000100 */
[----:B----4-:R-:W-:Y:S01]  /*0ad0*/  NOP ;  /* 0x0000000000007918 */ /* 0x010fe20000000000 */
.L_x_12:
[----:B------:R-:W4:Y:S01]  /*0ae0*/  SHFL.IDX PT, R0, R81, RZ, 0x1f ;  /* 0x00001fff51007589 */ /* 0x000f2200000e0000 */
[----:B------:R-:W-:Y:S01]  /*0af0*/  NOP ;  /* 0x0000000000007918 */ /* 0x000fe20000000000 */
[----:B----4-:R-:W-:-:S13]  /*0b00*/  ISETP.NE.AND P0, PT, R0, 0x5, PT ;  /* 0x000000050000780c */ /* 0x010fda0003f05270 */
[----:B------:R-:W-:Y:S05]  /*0b10*/  @P0 BRA `(.L_x_13) ;  /* 0x0000000000580947 */ /* 0x000fea0003800000 */
[----:B------:R-:W4:Y:S01]  /*0b20*/  S2UR UR5, SR_CgaCtaId ;  /* 0x00000000000579c3 */ /* 0x000f220000008800 */
[----:B--23--:R-:W-:Y:S01]  /*0b30*/  UMOV UR4, 0x400 ;  /* 0x0000040000047882 */ /* 0x00cfe20000000000 */
        /* <DEDUP_REMOVED lines=9> */
[----:B----4-:R-:W-:Y:S01]  /*0bd0*/  ULEA UR4, UR5, UR4, 0x18 ;  /* 0x0000000405047291 */ /* 0x010fe2000f8ec0ff */
[----:B------:R-:W2:Y:S11]  /*0be0*/  FENCE.VIEW.ASYNC.S ;  /* 0x00000000000073c6 */ /* 0x000eb60000000000 */
[----:B--2---:R4:W2:Y:S01]  /*0bf0*/  SYNCS.EXCH.64 URZ, [UR4+0xa0], UR6 ;  /* 0x0000a00604ff75b2 */ /* 0x0048a20008000100 */
[----:B------:R4:W3:Y:S01]  /*0c00*/  SYNCS.EXCH.64 URZ, [UR4+0xc0], UR8 ;  /* 0x0000c00804ff75b2 */ /* 0x0008e20008000100 */
[----:B------:R4:W1:Y:S01]  /*0c10*/  SYNCS.EXCH.64 URZ, [UR4+0xa8], UR6 ;  /* 0x0000a80604ff75b2 */ /* 0x0008620008000100 */
[----:B------:R4:W1:Y:S01]  /*0c20*/  SYNCS.EXCH.64 URZ, [UR4+0xc8], UR8 ;  /* 0x0000c80804ff75b2 */ /* 0x0008620008000100 */
[----:B------:R4:W1:Y:S01]  /*0c30*/  SYNCS.EXCH.64 URZ, [UR4+0xb0], UR6 ;  /* 0x0000b00604ff75b2 */ /* 0x0008620008000100 */
[----:B------:R4:W1:Y:S01]  /*0c40*/  SYNCS.EXCH.64 URZ, [UR4+0xd0], UR8 ;  /* 0x0000d00804ff75b2 */ /* 0x0008620008000100 */
[----:B------:R4:W1:Y:S01]  /*0c50*/  SYNCS.EXCH.64 URZ, [UR4+0xb8], UR6 ;  /* 0x0000b80604ff75b2 */ /* 0x0008620008000100 */
[----:B------:R4:W1:Y:S02]  /*0c60*/  SYNCS.EXCH.64 URZ, [UR4+0xd8], UR8 ;  /* 0x0000d80804ff75b2 */ /* 0x0008640008000100 */
[----:B----4-:R-:W-:Y:S01]  /*0c70*/  NOP ;  /* 0x0000000000007918 */ /* 0x010fe20000000000 */
.L_x_13:
[----:B------:R-:W4:Y:S01]  /*0c80*/  SHFL.IDX PT, R0, R81, RZ, 0x1f ;  /* 0x00001fff51007589 */ /* 0x000f2200000e0000 */
[----:B------:R-:W-:Y:S01]  /*0c90*/  ISETP.NE.OR P1, PT, RZ, UR13, !P1 ;  /* 0x0000000dff007c0c */ /* 0x000fe2000cf25670 */
[----:B------:R-:W-:Y:S01]  /*0ca0*/  NOP ;  /* 0x0000000000007918 */ /* 0x000fe20000000000 */
[----:B----4-:R-:W-:-:S13]  /*0cb0*/  ISETP.NE.AND P0, PT, R0, 0x3, PT ;  /* 0x000000030000780c */ /* 0x010fda0003f05270 */
[----:B------:R-:W-:Y:S05]  /*0cc0*/  @P0 BRA `(.L_x_14) ;  /* 0x0000000000380947 */ /* 0x000fea0003800000 */
[----:B------:R-:W4:Y:S01]  /*0cd0*/  S2UR UR5, SR_CgaCtaId ;  /* 0x00000000000579c3 */ /* 0x000f220000008800 */
[----:B--23--:R-:W-:Y:S01]  /*0ce0*/  UMOV UR4, 0x400 ;  /* 0x0000040000047882 */ /* 0x00cfe20000000000 */
[----:B------:R-:W-:Y:S01]  /*0cf0*/  UMOV UR6, 0x20 ;  /* 0x0000002000067882 */ /* 0x000fe20000000000 */
[----:B------:R-:W-:Y:S01]  /*0d00*/  ELECT P0, URZ, PT ;  /* 0x0000000000ff782f */ /* 0x000fe20003800000 */
[----:B------:R-:W-:-:S04]  /*0d10*/  UIADD3 UR6, UPT, UPT, -UR6, 0x100000, URZ ;  /* 0x0010000006067890 */ /* 0x000fc8000fffe1ff */
[----:B------:R-:W-:Y:S02]  /*0d20*/  USHF.L.U32 UR7, UR6, 0xb, URZ ;  /* 0x0000000b06077899 */ /* 0x000fe400080006ff */
[----:B------:R-:W-:Y:S02]  /*0d30*/  USHF.L.U32 UR6, UR6, 0x1, URZ ;  /* 0x0000000106067899 */ /* 0x000fe400080006ff */
[----:B----4-:R-:W-:Y:S01]  /*0d40*/  ULEA UR4, UR5, UR4, 0x18 ;  /* 0x0000000405047291 */ /* 0x010fe2000f8ec0ff */
[----:B------:R-:W2:Y:S11]  /*0d50*/  FENCE.VIEW.ASYNC.S ;  /* 0x00000000000073c6 */ /* 0x000eb60000000000 */
[----:B--2---:R4:W2:Y:S01]  /*0d60*/  SYNCS.EXCH.64 URZ, [UR4+0xe0], UR6 ;  /* 0x0000e00604ff75b2 */ /* 0x0048a20008000100 */
[----:B------:R4:W3:Y:S01]  /*0d70*/  SYNCS.EXCH.64 URZ, [UR4+0xf0], UR6 ;  /* 0x0000f00604ff75b2 */ /* 0x0008e20008000100 */
[----:B------:R4:W1:Y:S01]  /*0d80*/  SYNCS.EXCH.64 URZ, [UR4+0xe8], UR6 ;  /* 0x0000e80604ff75b2 */ /* 0x0008620008000100 */
[----:B------:R4:W1:Y:S02]  /*0d90*/  SYNCS.EXCH.64 URZ, [UR4+0xf8], UR6 ;  /* 0x0000f80604ff75b2 */ /* 0x0008640008000100 */
[----:B----4-:R-:W-:Y:S01]  /*0da0*/  NOP ;  /* 0x0000000000007918 */ /* 0x010fe20000000000 */
.L_x_14:
[----:B--23--:R-:W2:Y:S01]  /*0db0*/  S2UR UR7, SR_CgaCtaId ;  /* 0x00000000000779c3 */ /* 0x00cea20000008800 */
[----:B------:R-:W-:Y:S01]  /*0dc0*/  VOTEU.ALL UP0, P1 ;  /* 0x0000000000ff7886 */ /* 0x000fe20000800000 */
[----:B------:R-:W-:Y:S01]  /*0dd0*/  UMOV UR4, 0x20 ;  /* 0x0000002000047882 */ /* 0x000fe20000000000 */
[----:B------:R-:W-:Y:S01]  /*0de0*/  NOP ;  /* 0x0000000000007918 */ /* 0x000fe20000000000 */
[----:B-1----:R-:W-:Y:S01]  /*0df0*/  LOP3.LUT R3, R95, 0x1f, RZ, 0xc0, !PT ;  /* 0x0000001f5f037812 */ /* 0x002fe200078ec0ff */
[----:B------:R-:W-:Y:S01]  /*0e00*/  UISETP.NE.AND UP4, UPT, UR13, URZ, UPT ;  /* 0x000000ff0d00728c */ /* 0x000fe2000bf85270 */
[----:B------:R-:W-:Y:S01]  /*0e10*/  @!UP0 UMOV UR6, 0x400 ;  /* 0x0000040000068882 */ /* 0x000fe20000000000 */
[----:B------:R-:W-:-:S04]  /*0e20*/  @!UP0 UIADD3 UR4, UPT, UPT, -UR4, 0x100000, URZ ;  /* 0x0010000004048890 */ /* 0x000fc8000fffe1ff */
[----:B------:R-:W-:Y:S02]  /*0e30*/  @!UP0 USHF.L.U32 UR5, UR4, 0xb, URZ ;  /* 0x0000000b04058899 */ /* 0x000fe400080006ff */
[----:B------:R-:W-:Y:S02]  /*0e40*/  @!UP0 USHF.L.U32 UR4, UR4, 0x1, URZ ;  /* 0x0000000104048899 */ /* 0x000fe400080006ff */
[----:B--2---:R-:W-:Y:S01]  /*0e50*/  @!UP0 ULEA UR6, UR7, UR6, 0x18 ;  /* 0x0000000607068291 */ /* 0x004fe2000f8ec0ff */
[----:B------:R-:W1:Y:S01]  /*0e60*/  LDCU UR7, c[0x0][0x36c] ;  /* 0x00006d80ff0777ac */ /* 0x000e620008000800 */
[----:B------:R-:W-:Y:S01]  /*0e70*/  VOTEU.ALL UP0, P1 ;  /* 0x0000000000ff7886 */ /* 0x000fe20000800000 */
[----:B------:R-:W2:Y:S09]  /*0e80*/  FENCE.VIEW.ASYNC.S ;  /* 0x00000000000073c6 */ /* 0x000eb20000000000 */
[----:B--2---:R2:W3:Y:S01]  /*0e90*/  @!UP0 SYNCS.EXCH.64 URZ, [UR6+0x100], UR4 ;  /* 0x0001000406ff85b2 */ /* 0x0044e20008000100 */
[----:B-1----:R-:W-:-:S09]  /*0ea0*/  UISETP.EQ.U32.AND UP5, UPT, UR7, 0x1, UPT ;  /* 0x000000010700788c */ /* 0x002fd2000bfa2070 */
[----:B--2---:R-:W-:Y:S05]  /*0eb0*/  BRA.U !UP5, `(.L_x_15) ;  /* 0x000000010d087547 */ /* 0x004fea000b800000 */
[----:B---3--:R-:W-:Y:S01]  /*0ec0*/  UCGABAR_ARV ;  /* 0x00000000000079c7 */ /* 0x008fe20008000000 */
[----:B------:R-:W-:Y:S05]  /*0ed0*/  BRA `(.L_x_16) ;  /* 0x0000000000047947 */ /* 0x000fea0003800000 */
.L_x_15:
[----:B---3--:R-:W-:Y:S01]  /*0ee0*/  NOP ;  /* 0x0000000000007918 */ /* 0x008fe20000000000 */
.L_x_16:
[----:B------:R-:W1:Y:S01]  /*0ef0*/  S2UR UR21, SR_CTAID.X ;  /* 0x00000000001579c3 */ /* 0x000e620000002500 */
[----:B------:R-:W-:-:S05]  /*0f00*/  CS2R.32 R83, SR_CgaSize ;  /* 0x0000000000537805 */ /* 0x000fca0000008a00 */
[----:B------:R-:W-:-:S05]  /*0f10*/  IMAD R83, R83, -0xa0, RZ ;  /* 0xffffff6053537824 */ /* 0x000fca00078e02ff */
[----:B------:R-:W-:-:S14]  /*0f20*/  R2UR UR5, R83 ;  /* 0x00000000530572ca */ /* 0x000fdc00000e0000 */
[----:B------:R-:W2:Y:S01]  /*0f30*/  LDCU UR5, c[0x0][UR5+0x2b0] ;  /* 0x00005600050577ac */ /* 0x000ea20008000800 */
[----:B------:R-:W-:-:S05]  /*0f40*/  CS2R.32 R83, SR_CgaSize ;  /* 0x0000000000537805 */ /* 0x000fca0000008a00 */
[----:B------:R-:W-:-:S05]  /*0f50*/  IMAD R83, R83, -0xa0, RZ ;  /* 0xffffff6053537824 */ /* 0x000fca00078e02ff */
[----:B------:R-:W-:-:S14]  /*0f60*/  R2UR UR4, R83 ;  /* 0x00000000530472ca */ /* 0x000fdc00000e0000 */
[----:B------:R-:W3:Y:S01]  /*0f70*/  LDCU UR4, c[0x0][UR4+0x2b4] ;  /* 0x00005680040477ac */ /* 0x000ee20008000800 */
[----:B------:R-:W4:Y:S01]  /*0f80*/  S2UR UR7, SR_CTAID.Y ;  /* 0x00000000000779c3 */ /* 0x000f220000002600 */
[----:B------:R-:W-:-:S05]  /*0f90*/  CS2R.32 R83, SR_CgaSize ;  /* 0x0000000000537805 */ /* 0x000fca0000008a00 */
[----:B------:R-:W-:-:S05]  /*0fa0*/  IMAD R83, R83, -0xa0, RZ ;  /* 0xffffff6053537824 */ /* 0x000fca00078e02ff */
[----:B------:R-:W-:-:S14]  /*0fb0*/  R2UR UR8, R83 ;  /* 0x00000000530872ca */ /* 0x000fdc00000e0000 */
[----:B------:R-:W3:Y:S01]  /*0fc0*/  LDCU UR8, c[0x0][UR8+0x2a0] ;  /* 0x00005400080877ac */ /* 0x000ee20008000800 */
[----:B------:R-:W-:-:S05]  /*0fd0*/  CS2R.32 R83, SR_CgaSize ;  /* 0x0000000000537805 */ /* 0x000fca0000008a00 */
[----:B------:R-:W-:-:S05]  /*0fe0*/  IMAD R83, R83, -0xa0, RZ ;  /* 0xffffff6053537824 */ /* 0x000fca00078e02ff */
[----:B------:R-:W-:-:S14]  /*0ff0*/  R2UR UR9, R83 ;  /* 0x00000000530972ca */ /* 0x000fdc00000e0000 */
[----:B------:R-:W3:Y:S01]  /*1000*/  LDCU UR9, c[0x0][UR9+0x2a4] ;  /* 0x00005480090977ac */ /* 0x000ee20008000800 */
[----:B------:R-:W3:Y:S01]  /*1010*/  S2UR UR10, SR_CgaCtaId ;  /* 0x00000000000a79c3 */ /* 0x000ee20000008800 */
[----:B------:R-:W-:Y:S01]  /*1020*/  UISETP.GT.U32.AND UP0, UPT, UR46, 0xffff, UPT ;  /* 0x0000ffff2e00788c */ /* 0x000fe2000bf04070 */
[----:B------:R-:W3:Y:S01]  /*1030*/  LDCU UR18, c[0x0][0xb24] ;  /* 0x00016480ff1277ac */ /* 0x000ee20008000800 */
[----:B------:R-:W-:Y:S01]  /*1040*/  UMOV UR29, 0x5 ;  /* 0x00000005001d7882 */ /* 0x000fe20000000000 */
[----:B-1----:R-:W-:-:S04]  /*1050*/  I2FP.F32.U32 R2, UR21 ;  /* 0x0000001500027c45 */ /* 0x002fc80008201000 */
[----:B------:R-:W1:Y:S01]  /*1060*/  S2UR UR36, SR_CTAID.Z ;  /* 0x00000000002479c3 */ /* 0x000e620000002700 */
[----:B------:R-:W1:Y:S01]  /*1070*/  LDCU UR42, c[0x0][0xb24] ;  /* 0x00016480ff2a77ac */ /* 0x000e620008000800 */
[----:B--2---:R-:W-:Y:S01]  /*1080*/  FMUL R2, R2, UR5 ;  /* 0x0000000502027c20 */ /* 0x004fe20008400000 */
[----:B------:R-:W-:Y:S01]  /*1090*/  USEL UR5, UR46, 0xffff, !UP0 ;  /* 0x0000ffff2e057887 */ /* 0x000fe2000c000000 */
[----:B----4-:R-:W-:Y:S01]  /*10a0*/  I2FP.F32.U32 R0, UR7 ;  /* 0x0000000700007c45 */ /* 0x010fe20008201000 */
[----:B------:R-:W2:Y:S03]  /*10b0*/  LDCU UR23, c[0x0][0xb30] ;  /* 0x00016600ff1777ac */ /* 0x000ea60008000800 */
[----:B------:R-:W4:Y:S01]  /*10c0*/  F2I.U32.TRUNC.NTZ R2, R2 ;  /* 0x0000000200027305 */ /* 0x000f22000020f000 */
[----:B---3--:R-:W-:Y:S01]  /*10d0*/  FMUL R0, R0, UR4 ;  /* 0x0000000400007c20 */ /* 0x008fe20008400000 */
[----:B------:R-:W-:-:S02]  /*10e0*/  ULOP3.LUT UR19, UR5, 0xffff, URZ, 0xc0, !UPT ;  /* 0x0000ffff05137892 */ /* 0x000fc4000f8ec0ff */
[----:B------:R-:W-:Y:S02]  /*10f0*/  USHF.L.U32 UR28, UR10, 0xb, URZ ;  /* 0x0000000b0a1c7899 */ /* 0x000fe400080006ff */
[----:B------:R-:W-:Y:S02]  /*1100*/  UISETP.GE.AND UP2, UPT, UR18, 0x1, UPT ;  /* 0x000000011200788c */ /* 0x000fe4000bf46270 */
[----:B------:R-:W3:Y:S01]  /*1110*/  F2I.U32.TRUNC.NTZ R0, R0 ;  /* 0x0000000000007305 */ /* 0x000ee2000020f000 */
[----:B------:R-:W-:Y:S01]  /*1120*/  UMOV UR20, UR7 ;  /* 0x0000000700147c82 */ /* 0x000fe20008000000 */
[----:B------:R-:W-:Y:S01]  /*1130*/  UMOV UR16, UR21 ;  /* 0x0000001500107c82 */ /* 0x000fe20008000000 */
[----:B----4-:R-:W-:Y:S02]  /*1140*/  R2UR UR4, R2 ;  /* 0x00000000020472ca */ /* 0x010fe400000e0000 */
[----:B------:R-:W-:Y:S02]  /*1150*/  PRMT R2, RZ, 0x7610, R2 ;  /* 0x00007610ff027816 */ /* 0x000fe40000000002 */
[----:B---3--:R-:W-:-:S02]  /*1160*/  R2UR UR6, R0 ;  /* 0x00000000000672ca */ /* 0x008fc400000e0000 */
[----:B------:R-:W-:-:S07]  /*1170*/  PRMT R0, RZ, 0x7610, R0 ;  /* 0x00007610ff007816 */ /* 0x000fce0000000000 */
[----:B------:R-:W-:-:S04]  /*1180*/  UIADD3 UR5, UPT, UPT, -UR4, URZ, URZ ;  /* 0x000000ff04057290 */ /* 0x000fc8000fffe1ff */
[----:B------:R-:W-:Y:S02]  /*1190*/  UIMAD UR5, UR8, UR5, UR21 ;  /* 0x00000005080572a4 */ /* 0x000fe4000f8e0215 */
[----:B------:R-:W-:-:S04]  /*11a0*/  UIADD3 UR4, UPT, UPT, -UR6, URZ, URZ ;  /* 0x000000ff06047290 */ /* 0x000fc8000fffe1ff */
[----:B------:R-:W-:Y:S01]  /*11b0*/  IMAD.U32 R83, RZ, RZ, UR5 ;  /* 0x00000005ff537e24 */ /* 0x000fe2000f8e00ff */
[----:B------:R-:W-:-:S06]  /*11c0*/  UIMAD UR4, UR9, UR4, UR7 ;  /* 0x00000004090472a4 */ /* 0x000fcc000f8e0207 */
[----:B------:R-:W-:Y:S01]  /*11d0*/  IMAD.U32 R82, RZ, RZ, UR4 ;  /* 0x00000004ff527e24 */ /* 0x000fe2000f8e00ff */
[----:B-12---:R-:W-:Y:S06]  /*11e0*/  BRA.U UP4, `(.L_x_17) ;  /* 0x0000000104447547 */ /* 0x006fec000b800000 */
[----:B------:R-:W-:Y:S02]  /*11f0*/  R2UR UR4, R83 ;  /* 0x00000000530472ca */ /* 0x000fe400000e0000 */
[----:B------:R-:W-:-:S11]  /*1200*/  R2UR UR8, R82 ;  /* 0x00000000520872ca */ /* 0x000fd600000e0000 */
[----:B------:R-:W-:Y:S02]  /*1210*/  UISETP.GT.U32.AND UP0, UPT, UR4, 0x1, UPT ;  /* 0x000000010400788c */ /* 0x000fe4000bf04070 */
[----:B------:R-:W-:Y:S02]  /*1220*/  ULOP3.LUT UR4, UR4, 0xfffffffe, URZ, 0xc0, !UPT ;  /* 0xfffffffe04047892 */ /* 0x000fe4000f8ec0ff */
[----:B------:R-:W-:Y:S02]  /*1230*/  UISETP.NE.AND UP1, UPT, UR8, URZ, UP0 ;  /* 0x000000ff0800728c */ /* 0x000fe40008725270 */
[----:B------:R-:W-:Y:S02]  /*1240*/  UISETP.NE.AND UP0, UPT, UR8, 0x1, UP0 ;  /* 0x000000010800788c */ /* 0x000fe40008705270 */
[----:B------:R-:W-:Y:S02]  /*1250*/  USEL UR7, URZ, 0x1, UP1 ;  /* 0x00000001ff077887 */ /* 0x000fe40008800000 */
[----:B------:R-:W-:-:S02]  /*1260*/  USEL UR6, URZ, 0x4, UP0 ;  /* 0x00000004ff067887 */ /* 0x000fc40008000000 */
[----:B------:R-:W-:Y:S02]  /*1270*/  USEL UR5, URZ, 0x2, UP1 ;  /* 0x00000002ff057887 */ /* 0x000fe40008800000 */
[----:B------:R-:W-:Y:S02]  /*1280*/  ULEA UR4, UR8, UR4, 0x1 ;  /* 0x0000000408047291 */ /* 0x000fe4000f8e08ff */
[----:B------:R-:W-:Y:S02]  /*1290*/  USEL UR8, URZ, 0x8, UP0 ;  /* 0x00000008ff087887 */ /* 0x000fe40008000000 */
[----:B------:R-:W-:-:S03]  /*12a0*/  UIADD3 UR5, UPT, UPT, UR5, UR6, UR7 ;  /* 0x0000000605057290 */ /* 0x000fc6000fffe007 */
[----:B------:R-:W-:Y:S01]  /*12b0*/  UMOV UR6, 0x3 ;  /* 0x0000000300067882 */ /* 0x000fe20000000000 */
[----:B------:R-:W-:Y:S02]  /*12c0*/  UIADD3 UR5, UPT, UPT, UR5, UR8, URZ ;  /* 0x0000000805057290 */ /* 0x000fe4000fffe0ff */
[----:B------:R-:W-:-:S04]  /*12d0*/  USHF.L.U32 UR4, UR6, UR4, URZ ;  /* 0x0000000406047299 */ /* 0x000fc800080006ff */
[----:B------:R-:W-:Y:S02]  /*12e0*/  IMAD.U32 R2, RZ, RZ, UR5 ;  /* 0x00000005ff027e24 */ /* 0x000fe4000f8e00ff */
[----:B------:R-:W-:Y:S02]  /*12f0*/  IMAD.U32 R0, RZ, RZ, UR4 ;  /* 0x00000004ff007e24 */ /* 0x000fe4000f8e00ff */
.L_x_17:
[----:B------:R-:W-:Y:S05]  /*1300*/  BRA.U !UP2, `(.L_x_18) ;  /* 0x000000010ad07547 */ /* 0x000fea000b800000 */
[----:B------:R-:W1:Y:S01]  /*1310*/  LDCU.128 UR24, c[0x0][0xb10] ;  /* 0x00016200ff1877ac */ /* 0x000e620008000c00 */
[----:B------:R-:W2:Y:S01]  /*1320*/  LDCU UR12, c[0x0][0x370] ;  /* 0x00006e00ff0c77ac */ /* 0x000ea20008000800 */
[----:B------:R-:W3:Y:S01]  /*1330*/  LDCU UR5, c[0x0][0x374] ;  /* 0x00006e80ff0577ac */ /* 0x000ee20008000800 */
[----:B------:R-:W4:Y:S01]  /*1340*/  LDCU UR22, c[0x0][0xb0c] ;  /* 0x00016180ff1677ac */ /* 0x000f220008000800 */
[----:B------:R-:W4:Y:S01]  /*1350*/  LDCU UR4, c[0x0][0xb20] ;  /* 0x00016400ff0477ac */ /* 0x000f220008000800 */
[----:B------:R-:W4:Y:S01]  /*1360*/  LDCU.64 UR16, c[0x0][0xb28] ;  /* 0x00016500ff1077ac */ /* 0x000f220008000a00 */
[----:B-1----:R-:W-:Y:S02]  /*1370*/  UISETP.NE.AND UP0, UPT, UR26, 0x1, UPT ;  /* 0x000000011a00788c */ /* 0x002fe4000bf05270 */
[----:B---3--:R-:W-:Y:S02]  /*1380*/  UIMAD.WIDE.U32 UR6, UR5, UR27, URZ ;  /* 0x0000001b050672a5 */ /* 0x008fe4000f8e00ff */
[----:B--2---:R-:W-:-:S02]  /*1390*/  UIMAD.WIDE.U32 UR8, UR12, UR24, URZ ;  /* 0x000000180c0872a5 */ /* 0x004fc4000f8e00ff */
[----:B----4-:R-:W-:Y:S02]  /*13a0*/  UISETP.NE.AND UP1, UPT, UR22, 0x1, UPT ;  /* 0x000000011600788c */ /* 0x010fe4000bf25270 */
[----:B------:R-:W-:Y:S01]  /*13b0*/  UISETP.NE.AND UP2, UPT, UR18, 0x1, UPT ;  /* 0x000000011200788c */ /* 0x000fe2000bf45270 */
[----:B------:R-:W-:Y:S02]  /*13c0*/  UMOV UR6, UR7 ;  /* 0x0000000700067c82 */ /* 0x000fe40008000000 */
[----:B------:R-:W-:Y:S01]  /*13d0*/  UMOV UR8, UR9 ;  /* 0x0000000900087c82 */ /* 0x000fe20008000000 */
[----:B------:R-:W-:Y:S02]  /*13e0*/  @UP0 USHF.R.U32.HI UR5, URZ, UR4, UR6 ;  /* 0x00000004ff050299 */ /* 0x000fe40008011606 */
[----:B------:R-:W-:Y:S02]  /*13f0*/  UIMAD.WIDE.U32 UR14, UR20, UR27, URZ ;  /* 0x0000001b140e72a5 */ /* 0x000fe4000f8e00ff */
[----:B------:R-:W-:-:S02]  /*1400*/  UIMAD.WIDE.U32 UR6, UR5, UR16, URZ ;  /* 0x00000010050672a5 */ /* 0x000fc4000f8e00ff */
[----:B------:R-:W-:Y:S02]  /*1410*/  @UP1 USHF.R.U32.HI UR12, URZ, UR25, UR8 ;  /* 0x00000019ff0c1299 */ /* 0x000fe40008011608 */
[----:B------:R-:W-:Y:S02]  /*1420*/  UIMAD.WIDE.U32 UR10, UR21, UR24, URZ ;  /* 0x00000018150a72a5 */ /* 0x000fe4000f8e00ff */
[----:B------:R-:W-:Y:S01]  /*1430*/  UIMAD.WIDE.U32 UR8, UR12, UR16, URZ ;  /* 0x000000100c0872a5 */ /* 0x000fe2000f8e00ff */
[----:B------:R-:W-:Y:S01]  /*1440*/  UMOV UR14, UR15 ;  /* 0x0000000f000e7c82 */ /* 0x000fe20008000000 */
[----:B------:R-:W-:Y:S01]  /*1450*/  UMOV UR6, UR7 ;  /* 0x0000000700067c82 */ /* 0x000fe20008000000 */
[----:B------:R-:W-:Y:S02]  /*1460*/  USHF.R.U32.HI UR14, URZ, UR4, UR14 ;  /* 0x00000004ff0e7299 */ /* 0x000fe4000801160e */
[----:B------:R-:W-:Y:S01]  /*1470*/  @UP2 USHF.R.U32.HI UR5, URZ, UR17, UR6 ;  /* 0x00000011ff052299 */ /* 0x000fe20008011606 */
[----:B------:R-:W-:-:S02]  /*1480*/  UMOV UR10, UR11 ;  /* 0x0000000b000a7c82 */ /* 0x000fc40008000000 */
[----:B------:R-:W-:Y:S01]  /*1490*/  UMOV UR6, UR9 ;  /* 0x0000000900067c82 */ /* 0x000fe20008000000 */
[----:B------:R-:W-:Y:S02]  /*14a0*/  USHF.R.U32.HI UR10, URZ, UR25, UR10 ;  /* 0x00000019ff0a7299 */ /* 0x000fe4000801160a */
[----:B------:R-:W-:Y:S02]  /*14b0*/  @UP2 USHF.R.U32.HI UR12, URZ, UR17, UR6 ;  /* 0x00000011ff0c2299 */ /* 0x000fe40008011606 */
[----:B------:R-:W-:Y:S02]  /*14c0*/  USEL UR4, UR20, UR14, !UP0 ;  /* 0x0000000e14047287 */ /* 0x000fe4000c000000 */
[----:B------:R-:W-:Y:S02]  /*14d0*/  UIMAD UR6, UR5, UR18, URZ ;  /* 0x00000012050672a4 */ /* 0x000fe4000f8e02ff */
[----:B------:R-:W-:Y:S02]  /*14e0*/  USEL UR5, UR21, UR10, !UP1 ;  /* 0x0000000a15057287 */ /* 0x000fe4000c800000 */
[----:B------:R-:W-:-:S02]  /*14f0*/  UIMAD UR8, UR12, UR18, URZ ;  /* 0x000000120c0872a4 */ /* 0x000fc4000f8e02ff */
[----:B------:R-:W-:Y:S02]  /*1500*/  UISETP.GE.AND UP0, UPT, UR4, UR6, UPT ;  /* 0x000000060400728c */ /* 0x000fe4000bf06270 */
[----:B------:R-:W-:Y:S02]  /*1510*/  UIMAD.WIDE.U32 UR6, UR4, UR16, URZ ;  /* 0x00000010040672a5 */ /* 0x000fe4000f8e00ff */
[----:B------:R-:W-:Y:S02]  /*1520*/  UISETP.GE.OR UP0, UPT, UR5, UR8, UP0 ;  /* 0x000000080500728c */ /* 0x000fe40008706670 */
[----:B------:R-:W-:Y:S02]  /*1530*/  UIMAD.WIDE.U32 UR8, UR5, UR16, URZ ;  /* 0x00000010050872a5 */ /* 0x000fe4000f8e00ff */
[----:B------:R-:W-:Y:S02]  /*1540*/  USHF.R.U32.HI UR7, URZ, UR17, UR7 ;  /* 0x00000011ff077299 */ /* 0x000fe40008011607 */
[----:B------:R-:W-:-:S02]  /*1550*/  UIADD3 UR10, UPT, UPT, -UR4, URZ, URZ ;  /* 0x000000ff040a7290 */ /* 0x000fc4000fffe1ff */
[----:B------:R-:W-:Y:S02]  /*1560*/  USEL UR7, UR4, UR7, !UP2 ;  /* 0x0000000704077287 */ /* 0x000fe4000d000000 */
[----:B------:R-:W-:Y:S01]  /*1570*/  UIADD3 UR16, UPT, UPT, -UR5, URZ, URZ ;  /* 0x000000ff05107290 */ /* 0x000fe2000fffe1ff */
[----:B------:R-:W-:Y:S01]  /*1580*/  @!UP0 UMOV UR6, UR9 ;  /* 0x0000000900068c82 */ /* 0x000fe20008000000 */
[----:B------:R-:W-:Y:S02]  /*1590*/  UIADD3 UR8, UPT, UPT, -UR7, URZ, URZ ;  /* 0x000000ff07087290 */ /* 0x000fe4000fffe1ff */
[----:B------:R-:W-:Y:S02]  /*15a0*/  @!UP0 USHF.R.U32.HI UR6, URZ, UR17, UR6 ;  /* 0x00000011ff068299 */ /* 0x000fe40008011606 */
[----:B------:R-:W-:Y:S02]  /*15b0*/  UIMAD UR8, UR18, UR8, UR4 ;  /* 0x00000008120872a4 */ /* 0x000fe4000f8e0204 */
[----:B------:R-:W-:-:S02]  /*15c0*/  @!UP0 USEL UR6, UR5, UR6, !UP2 ;  /* 0x0000000605068287 */ /* 0x000fc4000d000000 */
[----:B------:R-:W-:Y:S02]  /*15d0*/  UIMAD UR20, UR26, UR10, UR20 ;  /* 0x0000000a1a1472a4 */ /* 0x000fe4000f8e0214 */
[----:B------:R-:W-:Y:S02]  /*15e0*/  @!UP0 UIADD3 UR7, UPT, UPT, UR7, -UR6, URZ ;  /* 0x8000000607078290 */ /* 0x000fe4000fffe0ff */
[----:B------:R-:W-:Y:S02]  /*15f0*/  @!UP0 UIMAD UR6, UR8, UR12, UR6 ;  /* 0x0000000c080682a4 */ /* 0x000fe4000f8e0206 */
[----:B------:R-:W-:Y:S02]  /*1600*/  @!UP0 UIMAD UR4, UR7, UR18, UR5 ;  /* 0x00000012070482a4 */ /* 0x000fe4000f8e0205 */
[----:B------:R-:W-:Y:S02]  /*1610*/  UIMAD UR16, UR22, UR16, UR21 ;  /* 0x00000010161072a4 */ /* 0x000fe4000f8e0215 */
[----:B------:R-:W-:Y:S01]  /*1620*/  UIMAD UR20, UR4, UR26, UR20 ;  /* 0x0000001a041472a4 */ /* 0x000fe2000f8e0214 */
[----:B------:R-:W-:-:S02]  /*1630*/  @!UP0 UMOV UR5, UR6 ;  /* 0x0000000600058c82 */ /* 0x000fc40008000000 */
[----:B------:R-:W-:-:S12]  /*1640*/  UIMAD UR16, UR5, UR22, UR16 ;  /* 0x00000016051072a4 */ /* 0x000fd8000f8e0210 */
.L_x_18:
[----:B------:R-:W-:Y:S02]  /*1650*/  UISETP.NE.AND UP1, UPT, UR23, 0x1, UPT ;  /* 0x000000011700788c */ /* 0x000fe4000bf25270 */
[----:B------:R-:W-:Y:S02]  /*1660*/  UISETP.NE.AND UP0, UPT, UR13, 0x2, UPT ;  /* 0x000000020d00788c */ /* 0x000fe4000bf05270 */
[----:B------:R-:W-:Y:S02]  /*1670*/  ULOP3.LUT UR28, UR28, 0x1000, URZ, 0xc0, !UPT ;  /* 0x000010001c1c7892 */ /* 0x000fe4000f8ec0ff */
[----:B------:R-:W-:-:S03]  /*1680*/  USHF.L.U32 UR24, UR29, UR19, URZ ;  /* 0x000000131d187299 */ /* 0x000fc600080006ff */
[----:B------:R-:W-:Y:S09]  /*1690*/  BRA.U UP1, `(.L_x_19) ;  /* 0x0000000101447547 */ /* 0x000ff2000b800000 */
[----:B------:R-:W1:Y:S01]  /*16a0*/  LDCU.128 UR8, c[0x0][0xb10] ;  /* 0x00016200ff0877ac */ /* 0x000e620008000c00 */
[----:B------:R-:W2:Y:S01]  /*16b0*/  LDCU UR12, c[0x0][0xb0c] ;  /* 0x00016180ff0c77ac */ /* 0x000ea20008000800 */
[----:B------:R-:W3:Y:S01]  /*16c0*/  LDCU UR14, c[0x0][0xb20] ;  /* 0x00016400ff0e77ac */ /* 0x000ee20008000800 */
[----:B-1----:R-:W-:Y:S02]  /*16d0*/  UIMAD.WIDE.U32 UR6, UR16, UR8, URZ ;  /* 0x00000008100672a5 */ /* 0x002fe4000f8e00ff */
[----:B------:R-:W-:Y:S02]  /*16e0*/  UIMAD.WIDE.U32 UR4, UR20, UR11, URZ ;  /* 0x0000000b140472a5 */ /* 0x000fe4000f8e00ff */
[----:B--2---:R-:W-:Y:S02]  /*16f0*/  UISETP.NE.AND UP2, UPT, UR12, 0x1, UPT ;  /* 0x000000010c00788c */ /* 0x004fe4000bf45270 */
[----:B------:R-:W-:Y:S01]  /*1700*/  UISETP.NE.AND UP1, UPT, UR10, 0x1, UPT ;  /* 0x000000010a00788c */ /* 0x000fe2000bf25270 */
[----:B------:R-:W-:-:S02]  /*1710*/  UMOV UR6, UR7 ;  /* 0x0000000700067c82 */ /* 0x000fc40008000000 */
[----:B------:R-:W-:Y:S01]  /*1720*/  UMOV UR4, UR5 ;  /* 0x0000000500047c82 */ /* 0x000fe20008000000 */
[----:B------:R-:W-:Y:S02]  /*1730*/  USHF.R.U32.HI UR6, URZ, UR9, UR6 ;  /* 0x00000009ff067299 */ /* 0x000fe40008011606 */
[----:B---3--:R-:W-:Y:S02]  /*1740*/  USHF.R.U32.HI UR4, URZ, UR14, UR4 ;  /* 0x0000000eff047299 */ /* 0x008fe40008011604 */
[----:B------:R-:W-:Y:S02]  /*1750*/  USEL UR5, UR16, UR6, !UP2 ;  /* 0x0000000610057287 */ /* 0x000fe4000d000000 */
[----:B------:R-:W-:-:S04]  /*1760*/  USEL UR4, UR20, UR4, !UP1 ;  /* 0x0000000414047287 */ /* 0x000fc8000c800000 */
[----:B------:R-:W-:Y:S02]  /*1770*/  UIADD3 UR6, UPT, UPT, -UR4, UR5, URZ ;  /* 0x0000000504067290 */ /* 0x000fe4000fffe1ff */
[----:B------:R-:W-:Y:S02]  /*1780*/  UIADD3 UR4, UPT, UPT, UR4, -UR5, URZ ;  /* 0x8000000504047290 */ /* 0x000fe4000fffe0ff */
[----:B------:R-:W-:Y:S02]  /*1790*/  UIMAD UR20, UR6, UR10, UR20 ;  /* 0x0000000a061472a4 */ /* 0x000fe4000f8e0214 */
[----:B------:R-:W-:-:S12]  /*17a0*/  UIMAD UR16, UR4, UR12, UR16 ;  /* 0x0000000c041072a4 */ /* 0x000fd8000f8e0210 */
.L_x_19:
[----:B------:R-:W-:Y:S05]  /*17b0*/  BRA.U !UP5, `(.L_x_20) ;  /* 0x000000010d0c7547 */ /* 0x000fea000b800000 */
[----:B------:R-:W-:Y:S01]  /*17c0*/  UCGABAR_WAIT ;  /* 0x0000000000007dc7 */ /* 0x000fe20008000000 */
[----:B------:R-:W-:Y:S01]  /*17d0*/  CCTL.IVALL ;  /* 0x00000000ff00798f */ /* 0x000fe20002000000 */
[----:B------:R-:W-:Y:S05]  /*17e0*/  BRA `(.L_x_21) ;  /* 0x0000000000047947 */ /* 0x000fea0003800000 */
.L_x_20:
[----:B------:R-:W-:Y:S06]  /*17f0*/  BAR.SYNC.DEFER_BLOCKING 0x0 ;  /* 0x0000000000007b1d */ /* 0x000fec0000010000 */
.L_x_21:
[----:B------:R-:W-:Y:S05]  /*1800*/  BRA.U UP0, `(.L_x_22) ;  /* 0x0000001100cc7547 */ /* 0x000fea000b800000 */
[----:B------:R-:W1:Y:S01]  /*1810*/  LDCU UR6, c[0x0][0x38c] ;  /* 0x00007180ff0677ac */ /* 0x000e620008000800 */
[----:B------:R-:W2:Y:S01]  /*1820*/  S2UR UR9, SR_CgaCtaId ;  /* 0x00000000000979c3 */ /* 0x000ea20000008800 */
[----:B------:R-:W-:Y:S01]  /*1830*/  PLOP3.LUT P1, PT, PT, PT, UP3, 0x80, 0x8 ;  /* 0x000000000008781c */ /* 0x000fe20003f2f038 */
[----:B------:R-:W-:Y:S01]  /*1840*/  IMAD.MOV.U32 R12, RZ, RZ, 0x1 ;  /* 0x00000001ff0c7424 */ /* 0x000fe200078e00ff */
[----:B------:R-:W-:Y:S01]  /*1850*/  UMOV UR8, 0x400 ;  /* 0x0000040000087882 */ /* 0x000fe20000000000 */
[----:B------:R-:W-:Y:S01]  /*1860*/  UISETP.NE.AND UP1, UPT, UR13, URZ, UPT ;  /* 0x000000ff0d00728c */ /* 0x000fe2000bf25270 */
[----:B------:R-:W-:Y:S01]  /*1870*/  ISETP.NE.AND P2, PT, R3, RZ, P3 ;  /* 0x000000ff0300720c */ /* 0x000fe20001f45270 */
[----:B------:R-:W-:Y:S01]  /*1880*/  USHF.L.U32 UR7, UR21, 0x7, URZ ;  /* 0x0000000715077899 */ /* 0x000fe200080006ff */
[----:B------:R-:W-:Y:S01]  /*1890*/  PLOP3.LUT P1, PT, P1, PT, PT, 0x8, 0x80 ;  /* 0x000000000080781c */ /* 0x000fe20000f2e170 */
[----:B------:R-:W-:Y:S01]  /*18a0*/  USHF.L.U32 UR46, UR21, 0x6, URZ ;  /* 0x00000006152e7899 */ /* 0x000fe200080006ff */
[----:B------:R-:W-:Y:S01]  /*18b0*/  CS2R R10, SRZ ;  /* 0x00000000000a7805 */ /* 0x000fe2000001ff00 */
[----:B------:R-:W-:Y:S01]  /*18c0*/  IMAD.MOV.U32 R9, RZ, RZ, RZ ;  /* 0x000000ffff097224 */ /* 0x000fe200078e00ff */
[----:B------:R-:W3:Y:S01]  /*18d0*/  LDCU UR39, c[0x0][0x370] ;  /* 0x00006e00ff2777ac */ /* 0x000ee20008000800 */
[----:B------:R-:W-:Y:S01]  /*18e0*/  IMAD.MOV.U32 R8, RZ, RZ, 0x1 ;  /* 0x00000001ff087424 */ /* 0x000fe200078e00ff */
[----:B------:R-:W4:Y:S01]  /*18f0*/  LDCU.64 UR26, c[0x0][0x348] ;  /* 0x00006900ff1a77ac */ /* 0x000f220008000a00 */
[----:B-1----:R-:W-:-:S02]  /*1900*/  UIADD3 UR5, UPT, UPT, UR6, 0x3f, URZ ;  /* 0x0000003f06057890 */ /* 0x002fc4000fffe0ff */
[----:B------:R-:W-:Y:S02]  /*1910*/  UIADD3 UR47, UPT, UPT, UR6, 0x7e, URZ ;  /* 0x0000007e062f7890 */ /* 0x000fe4000fffe0ff */
[----:B------:R-:W-:Y:S02]  /*1920*/  USHF.R.S32.HI UR4, URZ, 0x1f, UR5 ;  /* 0x0000001fff047899 */ /* 0x000fe40008011405 */
[----:B--2---:R-:W-:Y:S02]  /*1930*/  ULEA UR13, UR9, UR8, 0x18 ;  /* 0x00000008090d7291 */ /* 0x004fe4000f8ec0ff */
[----:B------:R-:W-:Y:S02]  /*1940*/  ULEA.HI UR4, UR4, UR5, URZ, 0x6 ;  /* 0x0000000504047291 */ /* 0x000fe4000f8f30ff */
[----:B------:R-:W-:Y:S02]  /*1950*/  ULOP3.LUT UR5, UR7, 0x80, URZ, 0xc0, !UPT ;  /* 0x0000008007057892 */ /* 0x000fe4000f8ec0ff */
[----:B------:R-:W-:-:S02]  /*1960*/  USHF.R.S32.HI UR41, URZ, 0x6, UR4 ;  /* 0x00000006ff297899 */ /* 0x000fc40008011404 */
[----:B------:R-:W-:Y:S02]  /*1970*/  UIADD3 UR4, UPT, UPT, UR6, -0x1, URZ ;  /* 0xffffffff06047890 */ /* 0x000fe4000fffe0ff */
[----:B------:R-:W-:Y:S02]  /*1980*/  UISETP.LT.U32.AND UP0, UPT, UR41, 0x3, UPT ;  /* 0x000000032900788c */ /* 0x000fe4000bf01070 */
[----:B------:R-:W-:Y:S02]  /*1990*/  UISETP.GE.U32.AND UP2, UPT, UR4, -0x7f, UPT ;  /* 0xffffff810400788c */ /* 0x000fe4000bf46070 */
[----:B------:R-:W-:Y:S02]  /*19a0*/  USEL UR40, UR41, 0x3, UP0 ;  /* 0x0000000329287887 */ /* 0x000fe40008000000 */
[----:B------:R-:W-:Y:S02]  /*19b0*/  ULEA UR30, UR28, UR13, 0x1 ;  /* 0x0000000d1c1e7291 */ /* 0x000fe4000f8e08ff */
[----:B------:R-:W-:Y:S01]  /*19c0*/  UIADD3 UR4, UPT, UPT, UR40, -0x1, URZ ;  /* 0xffffffff28047890 */ /* 0x000fe2000fffe0ff */
[----:B------:R-:W1:Y:S04]  /*19d0*/  LDCU UR38, c[0x0][0x374] ;  /* 0x00006e80ff2677ac */ /* 0x000e680008000800 */
[----:B------:R-:W-:-:S02]  /*19e0*/  @UP2 UIADD3 UR4, UPT, UPT, UR40, URZ, URZ ;  /* 0x000000ff28042290 */ /* 0x000fc4000fffe0ff */
[----:B------:R-:W-:Y:S02]  /*19f0*/  ULOP3.LUT UR46, UR46, 0x40, URZ, 0xc0, !UPT ;  /* 0x000000402e2e7892 */ /* 0x000fe4000f8ec0ff */
[----:B------:R-:W-:Y:S02]  /*1a00*/  USEL UR21, UR48, 0x2, UP1 ;  /* 0x0000000230157887 */ /* 0x000fe40008800000 */
[----:B------:R-:W-:Y:S02]  /*1a10*/  ULEA.HI UR45, UR28, UR5, URZ, 0x1a ;  /* 0x000000051c2d7291 */ /* 0x000fe4000f8fd0ff */
[----:B------:R-:W-:Y:S02]  /*1a20*/  UIADD3 UR30, UPT, UPT, UR30, 0x8400, URZ ;  /* 0x000084001e1e7890 */ /* 0x000fe4000fffe0ff */
[----:B------:R-:W-:Y:S02]  /*1a30*/  UIADD3 UR44, UPT, UPT, UR41, -UR40, URZ ;  /* 0x80000028292c7290 */ /* 0x000fe4000fffe0ff */
[----:B------:R-:W-:-:S02]  /*1a40*/  UIADD3 UR29, UPT, UPT, UR4, 0x1, URZ ;  /* 0x00000001041d7890 */ /* 0x000fc4000fffe0ff */
[----:B------:R-:W-:Y:S01]  /*1a50*/  UIADD3 UR43, UPT, UPT, -UR4, URZ, URZ ;  /* 0x000000ff042b7290 */ /* 0x000fe2000fffe1ff */
[----:B-1-34-:R-:W-:-:S11]  /*1a60*/  UMOV UR6, URZ ;  /* 0x000000ff00067c82 */ /* 0x01afd60008000000 */
.L_x_42:
[----:B-1----:R-:W1:Y:S02]  /*1a70*/  S2UR UR4, SR_CgaCtaId ;  /* 0x00000000000479c3 */ /* 0x002e640000008800 */
[----:B-1----:R-:W-:-:S09]  /*1a80*/  UISETP.NE.AND UP0, UPT, UR4, URZ, UPT ;  /* 0x000000ff0400728c */ /* 0x002fd2000bf05270 */
[----:B------:R-:W-:Y:S05]  /*1a90*/  BRA.U UP0, `(.L_x_23) ;  /* 0x0000000100287547 */ /* 0x000fea000b800000 */
[----:B------:R-:W-:Y:S02]  /*1aa0*/  LEA R0, R9, UR13, 0x3 ;  /* 0x0000000d09007c11 */ /* 0x000fe4000f8e18ff */
[----:B------:R-:W-:-:S04]  /*1ab0*/  SHF.L.U32 R3, R8, 0x1f, RZ ;  /* 0x0000001f08037819 */ /* 0x000fc800000006ff */
[----:B------:R-:W1:Y:S02]  /*1ac0*/  SYNCS.PHASECHK.TRANS64.TRYWAIT P0, [R0+URZ+0xf0], R3 ;  /* 0x0000f003000075a7 */ /* 0x000e6400080011ff */
[----:B-1----:R-:W-:Y:S05]  /*1ad0*/  @!P0 BRA `(.L_x_24) ;  /* 0x0000007c00dc8947 */ /* 0x002fea0003800000 */
.L_x_148:
[----:B------:R2:W-:Y:S01]  /*1ae0*/  SYNCS.ARRIVE.TRANS64.A1T0 RZ, [R0+URZ+0xe0], RZ ;  /* 0x0000e0ff00ff79a7 */ /* 0x0005e200081000ff */
[----:B------:R-:W-:-:S05]  /*1af0*/  VIADD R9, R9, 0x1 ;  /* 0x0000000109097836 */ /* 0x000fca0000000000 */
[----:B------:R-:W-:-:S04]  /*1b00*/  ISETP.NE.AND P0, PT, R9, 0x2, PT ;  /* 0x000000020900780c */ /* 0x000fc80003f05270 */
[----:B-1----:R-:W-:Y:S02]  /*1b10*/  SEL R3, RZ, 0x1, P0 ;  /* 0x00000001ff037807 */ /* 0x002fe40000000000 */
[----:B------:R-:W-:Y:S02]  /*1b20*/  SEL R9, R9, RZ, P0 ;  /* 0x000000ff09097207 */ /* 0x000fe40000000000 */
[----:B------:R-:W-:-:S07]  /*1b30*/  LOP3.LUT R8, R8, R3, RZ, 0x3c, !PT ;  /* 0x0000000308087212 */ /* 0x000fce00078e3cff */
.L_x_23:
[----:B------:R-:W-:Y:S01]  /*1b40*/  ULEA UR4, UR6, UR13, 0x3 ;  /* 0x0000000d06047291 */ /* 0x000fe2000f8e18ff */
[----:B--2---:R-:W-:Y:S01]  /*1b50*/  SHF.L.U32 R0, R12, 0x1f, RZ ;  /* 0x0000001f0c007819 */ /* 0x004fe200000006ff */
[----:B------:R-:W-:Y:S02]  /*1b60*/  UISETP.GE.U32.AND UP0, UPT, UR47, 0x7f, UPT ;  /* 0x0000007f2f00788c */ /* 0x000fe4000bf06070 */
[----:B------:R-:W-:Y:S01]  /*1b70*/  ULEA UR11, UR20, UR46, 0x7 ;  /* 0x0000002e140b7291 */ /* 0x000fe2000f8e38ff */
[----:B------:R-:W-:-:S04]  /*1b80*/  UMOV UR7, URZ ;  /* 0x000000ff00077c82 */ /* 0x000fc80008000000 */
[----:B------:R1:W2:Y:S01]  /*1b90*/  SYNCS.PHASECHK.TRANS64.TRYWAIT P0, [UR4+0x18], R0 ;  /* 0x00001800ff0075a7 */ /* 0x0002a20008001104 */
[----:B------:R-:W-:-:S04]  /*1ba0*/  ULEA.HI UR4, UR16, UR16, URZ, 0x1 ;  /* 0x0000001010047291 */ /* 0x000fc8000f8f08ff */
[----:B------:R-:W-:-:S04]  /*1bb0*/  USHF.L.U32 UR4, UR4, 0x7, URZ ;  /* 0x0000000704047899 */ /* 0x000fc800080006ff */
[----:B------:R-:W-:-:S04]  /*1bc0*/  ULOP3.LUT UR35, UR4, 0xffffff00, URZ, 0xc0, !UPT ;  /* 0xffffff0004237892 */ /* 0x000fc8000f8ec0ff */
[----:B------:R-:W-:Y:S01]  /*1bd0*/  UIADD3 UR35, UPT, UPT, UR45, UR35, URZ ;  /* 0x000000232d237290 */ /* 0x000fe2000fffe0ff */
[----:B------:R-:W-:Y:S11]  /*1be0*/  BRA.U !UP0, `(.L_x_25) ;  /* 0x0000000108c87547 */ /* 0x000ff6000b800000 */
[----:B------:R-:W-:Y:S01]  /*1bf0*/  UMOV UR16, UR43 ;  /* 0x0000002b00107c82 */ /* 0x000fe20008000000 */
[----:B------:R-:W-:Y:S01]  /*1c00*/  UMOV UR4, UR6 ;  /* 0x0000000600047c82 */ /* 0x000fe20008000000 */
[----:B------:R-:W-:-:S05]  /*1c10*/  UMOV UR34, URZ ;  /* 0x000000ff00227c82 */ /* 0x000fca0008000000 */
.L_x_31:
[----:B------:R-:W-:Y:S01]  /*1c20*/  ULEA UR33, UR4, UR13, 0x3 ;  /* 0x0000000d04217291 */ /* 0x000fe2000f8e18ff */
[----:B------:R-:W-:Y:S01]  /*1c30*/  @P3 MOV R2, 0xc000 ;  /* 0x0000c00000023802 */ /* 0x000fe20000000f00 */
[----:B--234-:R-:W-:Y:S10]  /*1c40*/  @P0 BRA `(.L_x_26) ;  /* 0x00000000000c0947 */ /* 0x01cff40003800000 */
[----:B------:R-:W-:-:S04]  /*1c50*/  SHF.L.U32 R3, R12, 0x1f, RZ ;  /* 0x0000001f0c037819 */ /* 0x000fc800000006ff */
[----:B------:R-:W2:Y:S02]  /*1c60*/  SYNCS.PHASECHK.TRANS64.TRYWAIT P0, [UR33+0x18], R3 ;  /* 0x00001803ff0075a7 */ /* 0x000ea40008001121 */
[----:B--2---:R-:W-:Y:S05]  /*1c70*/  @!P0 BRA `(.L_x_27) ;  /* 0x0000007c00888947 */ /* 0x004fea0003800000 */
.L_x_26:
[----:B------:R2:W-:Y:S01]  /*1c80*/  @P3 SYNCS.ARRIVE.TRANS64 RZ, [UR33], R2 ;  /* 0x00000002ffff39a7 */ /* 0x0005e20008000021 */
[----:B------:R-:W-:Y:S02]  /*1c90*/  ULOP3.LUT UR5, UR21, 0x2, URZ, 0xfc, !UPT ;  /* 0x0000000215057892 */ /* 0x000fe4000f8efcff */
[----:B------:R-:W-:Y:S02]  /*1ca0*/  UIADD3 UR16, UPT, UPT, UR16, 0x1, URZ ;  /* 0x0000000110107890 */ /* 0x000fe4000fffe0ff */
[----:B------:R-:W-:Y:S02]  /*1cb0*/  UISETP.NE.AND UP0, UPT, UR5, 0x2, UPT ;  /* 0x000000020500788c */ /* 0x000fe4000bf05270 */
[----:B------:R-:W-:-:S07]  /*1cc0*/  UISETP.NE.AND UP2, UPT, UR16, 0x1, UPT ;  /* 0x000000011000788c */ /* 0x000fce000bf45270 */
[----:B------:R-:W-:Y:S05]  /*1cd0*/  BRA.U UP0, `(.L_x_28) ;  /* 0x0000000100047547 */ /* 0x000fea000b800000 */
[----:B------:R-:W-:Y:S05]  /*1ce0*/  BPT.TRAP 0x1 ;  /* 0x000000040000795c */ /* 0x000fea0000300000 */
.L_x_28:
[----:B------:R-:W-:Y:S04]  /*1cf0*/  BSSY.RECONVERGENT B0, `(.L_x_29) ;  /* 0x0000003000007945 */ /* 0x000fe80003800200 */
[----:B------:R-:W-:Y:S05]  /*1d00*/  @!P2 BRA `(.L_x_30) ;  /* 0x000000000004a947 */ /* 0x000fea0003800000 */
[----:B------:R-:W-:Y:S05]  /*1d10*/  BPT.TRAP 0x1 ;  /* 0x000000040000795c */ /* 0x000fea0000300000 */
.L_x_30:
[----:B------:R-:W-:Y:S05]  /*1d20*/  BSYNC.RECONVERGENT B0 ;  /* 0x0000000000007941 */ /* 0x000fea0003800200 */
.L_x_29:
[----:B------:R-:W-:Y:S02]  /*1d30*/  UIADD3 UR5, UPT, UPT, UR4, 0x1, URZ ;  /* 0x0000000104057890 */ /* 0x000fe4000fffe0ff */
[----:B------:R-:W-:Y:S02]  /*1d40*/  USHF.L.U32 UR8, UR4, 0xd, URZ ;  /* 0x0000000d04087899 */ /* 0x000fe400080006ff */
[----:B------:R-:W-:Y:S02]  /*1d50*/  UISETP.NE.AND UP0, UPT, UR5, 0x3, UPT ;  /* 0x000000030500788c */ /* 0x000fe4000bf05270 */
[----:B------:R-:W-:Y:S02]  /*1d60*/  ULOP3.LUT UR32, UR8, UR28, URZ, 0xfc, !UPT ;  /* 0x0000001c08207292 */ /* 0x000fe4000f8efcff */
[----:B------:R-:W-:Y:S02]  /*1d70*/  USEL UR7, URZ, 0x1, UP0 ;  /* 0x00000001ff077887 */ /* 0x000fe40008000000 */
[----:B------:R-:W-:-:S02]  /*1d80*/  USEL UR6, UR5, URZ, UP0 ;  /* 0x000000ff05067287 */ /* 0x000fc40008000000 */
[----:B------:R-:W-:Y:S02]  /*1d90*/  UIADD3 UR14, UP1, UPT, UR26, 0x80, URZ ;  /* 0x000000801a0e7890 */ /* 0x000fe4000ff3e0ff */
[----:B------:R-:W-:Y:S01]  /*1da0*/  ULEA UR5, UR6, UR13, 0x3 ;  /* 0x0000000d06057291 */ /* 0x000fe2000f8e18ff */
[----:B------:R-:W-:Y:S01]  /*1db0*/  LOP3.LUT R12, R12, UR7, RZ, 0x3c, !PT ;  /* 0x000000070c0c7c12 */ /* 0x000fe2000f8e3cff */
[----:B------:R-:W-:Y:S02]  /*1dc0*/  ULEA UR32, UR32, UR13, 0x1 ;  /* 0x0000000d20207291 */ /* 0x000fe4000f8e08ff */
[----:B------:R-:W-:Y:S01]  /*1dd0*/  UIADD3 UR4, UP0, UPT, UR26, 0x180, URZ ;  /* 0x000001801a047890 */ /* 0x000fe2000ff1e0ff */
[----:B-1----:R-:W-:Y:S01]  /*1de0*/  SHF.L.U32 R0, R12, 0x1f, RZ ;  /* 0x0000001f0c007819 */ /* 0x002fe200000006ff */
[----:B------:R-:W-:Y:S02]  /*1df0*/  ULOP3.LUT UR33, UR33, 0xfefffff8, URZ, 0xc0, !UPT ;  /* 0xfefffff821217892 */ /* 0x000fe4000f8ec0ff */
[----:B------:R-:W-:Y:S01]  /*1e00*/  UIADD3.X UR15, UPT, UPT, URZ, UR27, URZ, UP1, !UPT ;  /* 0x0000001bff0f7290 */ /* 0x000fe20008ffe4ff */
[----:B------:R3:W4:Y:S01]  /*1e10*/  SYNCS.PHASECHK.TRANS64.TRYWAIT P0, [UR5+0x18], R0 ;  /* 0x00001800ff0075a7 */ /* 0x0007220008001105 */
[----:B------:R-:W-:-:S02]  /*1e20*/  UIADD3 UR32, UPT, UPT, UR32, 0x8400, URZ ;  /* 0x0000840020207890 */ /* 0x000fc4000fffe0ff */
[----:B------:R-:W-:Y:S02]  /*1e30*/  UPRMT UR7, URZ, 0x5410, UR24 ;  /* 0x00005410ff077896 */ /* 0x000fe40008000018 */
[----:B------:R-:W-:Y:S02]  /*1e40*/  UIADD3 UR8, UPT, UPT, UR13, 0x14400, UR8 ;  /* 0x000144000d087890 */ /* 0x000fe4000fffe008 */
[----:B------:R-:W-:Y:S01]  /*1e50*/  UIADD3.X UR5, UPT, UPT, URZ, UR27, URZ, UP0, !UPT ;  /* 0x0000001bff057290 */ /* 0x000fe200087fe4ff */
[----:B------:R-:W-:Y:S01]  /*1e60*/  UMOV UR18, 0x0 ;  /* 0x0000000000127882 */ /* 0x000fe20000000000 */
[----:B------:R-:W-:Y:S01]  /*1e70*/  UMOV UR19, 0x10000000 ;  /* 0x1000000000137882 */ /* 0x000fe20000000000 */
[----:B------:R-:W-:Y:S01]  /*1e80*/  UMOV UR10, UR34 ;  /* 0x00000022000a7c82 */ /* 0x000fe20008000000 */
[----:B------:R-:W-:Y:S01]  /*1e90*/  UMOV UR12, UR36 ;  /* 0x00000024000c7c82 */ /* 0x000fe20008000000 */
[----:B------:R-:W-:Y:S01]  /*1ea0*/  UMOV UR9, UR33 ;  /* 0x0000002100097c82 */ /* 0x000fe20008000000 */
[----:B------:R1:W-:Y:S03]  /*1eb0*/  UTMALDG.3D.MULTICAST.2CTA [UR32], [UR14], UR7, desc[UR18] ;  /* 0x000012200e0073b4 */ /* 0x0003e60008211807 */
[----:B------:R2:W-:Y:S01]  /*1ec0*/  UTMALDG.3D.2CTA [UR8], [UR4], desc[UR18] ;  /* 0x00001208040075b4 */ /* 0x0005e20008211000 */
[----:B-1----:R-:W-:Y:S01]  /*1ed0*/  UIADD3 UR34, UPT, UPT, UR34, 0x40, URZ ;  /* 0x0000004022227890 */ /* 0x002fe2000fffe0ff */
[----:B------:R-:W-:Y:S01]  /*1ee0*/  UMOV UR7, UR29 ;  /* 0x0000001d00077c82 */ /* 0x000fe20008000000 */
[----:B--2---:R-:W-:Y:S01]  /*1ef0*/  UMOV UR4, UR6 ;  /* 0x0000000600047c82 */ /* 0x004fe20008000000 */
[----:B------:R-:W-:Y:S09]  /*1f00*/  BRA.U UP2, `(.L_x_31) ;  /* 0xfffffffd02447547 */ /* 0x000ff2000b83ffff */
.L_x_25:
[----:B------:R-:W-:Y:S01]  /*1f10*/  ULEA UR4, UR6, UR13, 0x3 ;  /* 0x0000000d06047291 */ /* 0x000fe2000f8e18ff */
[----:B-1-3--:R-:W-:Y:S01]  /*1f20*/  SHF.L.U32 R0, R12, 0x1f, RZ ;  /* 0x0000001f0c007819 */ /* 0x00afe200000006ff */
[----:B------:R-:W-:Y:S01]  /*1f30*/  @!P1 SYNCS.ARRIVE.TRANS64.A1T0 RZ, [UR13+0x78], RZ ;  /* 0x000078ffffff99a7 */ /* 0x000fe2000810000d */
[----:B------:R-:W-:-:S06]  /*1f40*/  UISETP.GT.AND UP0, UPT, UR41, UR40, UPT ;  /* 0x000000282900728c */ /* 0x000fcc000bf04270 */
[----:B--2-4-:R1:W2:Y:S03]  /*1f50*/  SYNCS.PHASECHK.TRANS64.TRYWAIT P0, [UR4+0x18], R0 ;  /* 0x00001800ff0075a7 */ /* 0x0142a60008001104 */
[----:B------:R-:W-:Y:S05]  /*1f60*/  BRA.U !UP0, `(.L_x_32) ;  /* 0x0000000108c07547 */ /* 0x000fea000b800000 */
[----:B------:R-:W-:Y:S01]  /*1f70*/  UIADD3 UR25, UPT, UPT, UR44, UR7, URZ ;  /* 0x000000072c197290 */ /* 0x000fe2000fffe0ff */
[----:B------:R-:W-:-:S11]  /*1f80*/  UMOV UR4, UR6 ;  /* 0x0000000600047c82 */ /* 0x000fd60008000000 */
.L_x_38:
[----:B------:R-:W-:Y:S01]  /*1f90*/  ULEA UR17, UR4, UR13, 0x3 ;  /* 0x0000000d04117291 */ /* 0x000fe2000f8e18ff */
[----:B--2---:R-:W-:Y:S01]  /*1fa0*/  @P3 MOV R2, 0xc000 ;  /* 0x0000c00000023802 */ /* 0x004fe20000000f00 */
[----:B--2-4-:R-:W-:Y:S10]  /*1fb0*/  @P0 BRA `(.L_x_33) ;  /* 0x00000000000c0947 */ /* 0x014ff40003800000 */
[----:B------:R-:W-:-:S04]  /*1fc0*/  SHF.L.U32 R3, R12, 0x1f, RZ ;  /* 0x0000001f0c037819 */ /* 0x000fc800000006ff */
[----:B------:R-:W2:Y:S02]  /*1fd0*/  SYNCS.PHASECHK.TRANS64.TRYWAIT P0, [UR17+0x18], R3 ;  /* 0x00001803ff0075a7 */ /* 0x000ea40008001111 */
[----:B--2---:R-:W-:Y:S05]  /*1fe0*/  @!P0 BRA `(.L_x_34) ;  /* 0x0000007800c48947 */ /* 0x004fea0003800000 */
.L_x_33:
[----:B------:R2:W-:Y:S01]  /*1ff0*/  @P3 SYNCS.ARRIVE.TRANS64 RZ, [UR17], R2 ;  /* 0x00000002ffff39a7 */ /* 0x0005e20008000011 */
[----:B------:R-:W-:-:S04]  /*2000*/  ULOP3.LUT UR5, UR21, 0x2, URZ, 0xfc, !UPT ;  /* 0x0000000215057892 */ /* 0x000fc8000f8efcff */
[----:B------:R-:W-:-:S09]  /*2010*/  UISETP.NE.AND UP0, UPT, UR5, 0x2, UPT ;  /* 0x000000020500788c */ /* 0x000fd2000bf05270 */
[----:B------:R-:W-:Y:S05]  /*2020*/  BRA.U UP0, `(.L_x_35) ;  /* 0x0000000100047547 */ /* 0x000fea000b800000 */
[----:B------:R-:W-:Y:S05]  /*2030*/  BPT.TRAP 0x1 ;  /* 0x000000040000795c */ /* 0x000fea0000300000 */
.L_x_35:
[----:B------:R-:W-:Y:S04]  /*2040*/  BSSY.RECONVERGENT B0, `(.L_x_36) ;  /* 0x0000003000007945 */ /* 0x000fe80003800200 */
[----:B------:R-:W-:Y:S05]  /*2050*/  @!P2 BRA `(.L_x_37) ;  /* 0x000000000004a947 */ /* 0x000fea0003800000 */
[----:B------:R-:W-:Y:S05]  /*2060*/  BPT.TRAP 0x1 ;  /* 0x000000040000795c */ /* 0x000fea0000300000 */
.L_x_37:
[----:B------:R-:W-:Y:S05]  /*2070*/  BSYNC.RECONVERGENT B0 ;  /* 0x0000000000007941 */ /* 0x000fea0003800200 */
.L_x_36:
[----:B------:R-:W-:Y:S02]  /*2080*/  UIADD3 UR5, UPT, UPT, UR4, 0x1, URZ ;  /* 0x0000000104057890 */ /* 0x000fe4000fffe0ff */
[----:B------:R-:W-:Y:S02]  /*2090*/  UIADD3 UR14, UP1, UPT, UR26, 0x80, URZ ;  /* 0x000000801a0e7890 */ /* 0x000fe4000ff3e0ff */
[----:B------:R-:W-:Y:S02]  /*20a0*/  UISETP.NE.AND UP0, UPT, UR5, 0x3, UPT ;  /* 0x000000030500788c */ /* 0x000fe4000bf05270 */
[----:B------:R-:W-:Y:S02]  /*20b0*/  ULEA UR16, UR4, UR30, 0xe ;  /* 0x0000001e04107291 */ /* 0x000fe4000f8e70ff */
[----:B------:R-:W-:Y:S02]  /*20c0*/  USEL UR8, URZ, 0x1, UP0 ;  /* 0x00000001ff087887 */ /* 0x000fe40008000000 */
[----:B------:R-:W-:-:S02]  /*20d0*/  USEL UR6, UR5, URZ, UP0 ;  /* 0x000000ff05067287 */ /* 0x000fc40008000000 */
[----:B------:R-:W-:Y:S02]  /*20e0*/  UIADD3 UR22, UP0, UPT, UR26, 0x180, URZ ;  /* 0x000001801a167890 */ /* 0x000fe4000ff1e0ff */
[----:B------:R-:W-:Y:S01]  /*20f0*/  LOP3.LUT R12, R12, UR8, RZ, 0x3c, !PT ;  /* 0x000000080c0c7c12 */ /* 0x000fe2000f8e3cff */
[----:B------:R-:W-:Y:S02]  /*2100*/  ULEA UR8, UR4, UR13, 0xd ;  /* 0x0000000d04087291 */ /* 0x000fe4000f8e68ff */
[----:B------:R-:W-:Y:S01]  /*2110*/  ULEA UR5, UR6, UR13, 0x3 ;  /* 0x0000000d06057291 */ /* 0x000fe2000f8e18ff */
[----:B-1----:R-:W-:Y:S01]  /*2120*/  SHF.L.U32 R0, R12, 0x1f, RZ ;  /* 0x0000001f0c007819 */ /* 0x002fe200000006ff */
[----:B------:R-:W-:Y:S02]  /*2130*/  USHF.L.U32 UR18, UR7, 0x6, URZ ;  /* 0x0000000607127899 */ /* 0x000fe400080006ff */
[----:B------:R-:W-:Y:S02]  /*2140*/  ULOP3.LUT UR17, UR17, 0xfefffff8, URZ, 0xc0, !UPT ;  /* 0xfefffff811117892 */ /* 0x000fe4000f8ec0ff */
[----:B------:R-:W-:-:S02]  /*2150*/  UIADD3.X UR15, UPT, UPT, URZ, UR27, URZ, UP1, !UPT ;  /* 0x0000001bff0f7290 */ /* 0x000fc40008ffe4ff */
[----:B------:R-:W-:Y:S01]  /*2160*/  UPRMT UR4, URZ, 0x5410, UR24 ;  /* 0x00005410ff047896 */ /* 0x000fe20008000018 */
[----:B------:R3:W4:Y:S01]  /*2170*/  SYNCS.PHASECHK.TRANS64.TRYWAIT P0, [UR5+0x18], R0 ;  /* 0x00001800ff0075a7 */ /* 0x0007220008001105 */
[----:B------:R-:W-:Y:S02]  /*2180*/  UIADD3 UR8, UPT, UPT, UR8, 0x14400, URZ ;  /* 0x0001440008087890 */ /* 0x000fe4000fffe0ff */
[----:B------:R-:W-:Y:S01]  /*2190*/  UIADD3.X UR23, UPT, UPT, URZ, UR27, URZ, UP0, !UPT ;  /* 0x0000001bff177290 */ /* 0x000fe200087fe4ff */
[----:B------:R-:W-:Y:S01]  /*21a0*/  UMOV UR32, 0x0 ;  /* 0x0000000000207882 */ /* 0x000fe20000000000 */
[----:B------:R-:W-:Y:S01]  /*21b0*/  UMOV UR33, 0x10000000 ;  /* 0x1000000000217882 */ /* 0x000fe20000000000 */
[----:B------:R-:W-:Y:S01]  /*21c0*/  UMOV UR19, UR35 ;  /* 0x0000002300137c82 */ /* 0x000fe20008000000 */
[----:B------:R-:W-:Y:S01]  /*21d0*/  UMOV UR20, UR36 ;  /* 0x0000002400147c82 */ /* 0x000fe20008000000 */
[----:B------:R-:W-:Y:S01]  /*21e0*/  UMOV UR12, UR36 ;  /* 0x00000024000c7c82 */ /* 0x000fe20008000000 */
[----:B------:R-:W-:Y:S01]  /*21f0*/  UMOV UR9, UR17 ;  /* 0x0000001100097c82 */ /* 0x000fe20008000000 */
[----:B------:R-:W-:Y:S01]  /*2200*/  UMOV UR10, UR18 ;  /* 0x00000012000a7c82 */ /* 0x000fe20008000000 */
[----:B------:R1:W-:Y:S01]  /*2210*/  UTMALDG.3D.MULTICAST.2CTA [UR16], [UR14], UR4, desc[UR32] ;  /* 0x000020100e0073b4 */ /* 0x0003e20008211804 */
[----:B------:R-:W-:-:S04]  /*2220*/  UIADD3 UR7, UPT, UPT, UR7, 0x1, URZ ;  /* 0x0000000107077890 */ /* 0x000fc8000fffe0ff */
[----:B------:R-:W-:Y:S01]  /*2230*/  UISETP.NE.AND UP0, UPT, UR7, UR25, UPT ;  /* 0x000000190700728c */ /* 0x000fe2000bf05270 */
[----:B------:R3:W-:Y:S01]  /*2240*/  UTMALDG.3D.2CTA [UR8], [UR22], desc[UR32] ;  /* 0x00002008160075b4 */ /* 0x0007e20008211000 */
[----:B-1----:R-:W-:-:S07]  /*2250*/  UMOV UR4, UR6 ;  /* 0x0000000600047c82 */ /* 0x002fce0008000000 */
[----:B---3--:R-:W-:Y:S05]  /*2260*/  BRA.U UP0, `(.L_x_38) ;  /* 0xfffffffd00487547 */ /* 0x008fea000b83ffff */
.L_x_32:
[C---:B------:R-:W-:Y:S01]  /*2270*/  LEA R3, R11.reuse, UR13, 0x3 ;  /* 0x0000000d0b037c11 */ /* 0x040fe2000f8e18ff */
[----:B------:R-:W-:Y:S01]  /*2280*/  NOP ;  /* 0x0000000000007918 */ /* 0x000fe20000000000 */
[----:B-1----:R-:W-:Y:S02]  /*2290*/  SHF.L.U32 R0, R10, 0x1f, RZ ;  /* 0x0000001f0a007819 */ /* 0x002fe400000006ff */
[----:B------:R-:W-:Y:S02]  /*22a0*/  LEA R5, R11, UR13, 0x4 ;  /* 0x0000000d0b057c11 */ /* 0x000fe4000f8e20ff */
[----:B--2-4-:R-:W1:Y:S02]  /*22b0*/  SYNCS.PHASECHK.TRANS64.TRYWAIT P0, [R3+URZ+0x80], R0 ;  /* 0x00008000030075a7 */ /* 0x014e6400080011ff */
[----:B-1----:R-:W-:Y:S05]  /*22c0*/  @!P0 BRA `(.L_x_39) ;  /* 0x0000007800248947 */ /* 0x002fea0003800000 */
.L_x_151:
[----:B------:R-:W2:Y:S01]  /*22d0*/  LDS.128 R4, [R5+0x110] ;  /* 0x0001100005047984 */ /* 0x000ea20000000c00 */
[----:B------:R-:W-:Y:S01]  /*22e0*/  UISETP.GE.AND UP0, UPT, UR42, 0x1, UPT ;  /* 0x000000012a00788c */ /* 0x000fe2000bf06270 */
[----:B------:R-:W-:Y:S01]  /*22f0*/  @!PT LDS RZ, [RZ] ;  /* 0x00000000fffff984 */ /* 0x000fe20000000800 */
[----:B------:R-:W-:Y:S01]  /*2300*/  @!PT LDS RZ, [RZ] ;  /* 0x00000000fffff984 */ /* 0x000fe20000000800 */
[----:B------:R-:W-:Y:S01]  /*2310*/  @!PT LDS RZ, [RZ] ;  /* 0x00000000fffff984 */ /* 0x000fe20000000800 */
[----:B------:R-:W-:Y:S01]  /*2320*/  @!PT LDS RZ, [RZ] ;  /* 0x00000000fffff984 */ /* 0x000fe20000000800 */
[----:B------:R3:W-:Y:S06]  /*2330*/  MEMBAR.ALL.CTA ;  /* 0x0000000000007992 */ /* 0x0007ec0000008000 */
[----:B---3--:R-:W3:Y:S01]  /*2340*/  FENCE.VIEW.ASYNC.S ;  /* 0x00000000000073c6 */ /* 0x008ee20000000000 */
[----:B--2---:R-:W-:-:S13]  /*2350*/  LOP3.LUT P0, RZ, R6, 0x1, RZ, 0xc0, !PT ;  /* 0x0000000106ff7812 */ /* 0x004fda000780c0ff */
[----:B---3--:R-:W-:Y:S01]  /*2360*/  VOTEU.ANY UP1, P0 ;  /* 0x0000000000ff7886 */ /* 0x008fe20000020100 */
[----:B------:R-:W-:-:S13]  /*2370*/  PLOP3.LUT P0, PT, PT, PT, UP1, 0x80, 0x8 ;  /* 0x000000000008781c */ /* 0x000fda0003f0f018 */
[----:B-1----:R-:W-:Y:S02]  /*2380*/  @P0 LOP3.LUT R0, R5, 0xffff, RZ, 0xc0, !PT ;  /* 0x0000ffff05000812 */ /* 0x002fe400078ec0ff */
[----:B------:R-:W-:Y:S02]  /*2390*/  @P0 MOV R2, R4 ;  /* 0x0000000400020202 */ /* 0x000fe40000000f00 */
[----:B------:R-:W-:Y:S01]  /*23a0*/  @P0 R2UR UR5, R0 ;  /* 0x00000000000502ca */ /* 0x000fe200000e0000 */
[----:B------:R-:W-:Y:S01]  /*23b0*/  VIADD R0, R3, 0x90 ;  /* 0x0000009003007836 */ /* 0x000fe20000000000 */
[----:B------:R-:W-:Y:S02]  /*23c0*/  @P0 SHF.R.U32.HI R4, RZ, 0x10, R5 ;  /* 0x00000010ff040819 */ /* 0x000fe40000011605 */
[----:B------:R-:W-:Y:S02]  /*23d0*/  @P0 R2UR UR7, R2 ;  /* 0x00000000020702ca */ /* 0x000fe400000e0000 */
[----:B------:R-:W-:-:S02]  /*23e0*/  PRMT R0, RZ, 0x654, R0 ;  /* 0x00000654ff007816 */ /* 0x000fc40000000000 */
[----:B------:R-:W-:Y:S02]  /*23f0*/  @P0 R2UR UR4, R4 ;  /* 0x00000000040402ca */ /* 0x000fe400000e0000 */
[----:B------:R1:W-:Y:S03]  /*2400*/  SYNCS.ARRIVE.TRANS64.RED.A1T0 RZ, [R0+URZ], RZ ;  /* 0x000000ff00ff79a7 */ /* 0x0003e600081004ff */
[----:B------:R-:W-:-:S04]  /*2410*/  @UP1 UMOV UR31, UR5 ;  /* 0x00000005001f1c82 */ /* 0x000fc80008000000 */
[----:B------:R-:W-:-:S04]  /*2420*/  @UP1 UMOV UR37, UR7 ;  /* 0x0000000700251c82 */ /* 0x000fc80008000000 */
[----:B------:R-:W-:Y:S01]  /*2430*/  @UP1 UMOV UR36, UR4 ;  /* 0x0000000400241c82 */ /* 0x000fe20008000000 */
[----:B------:R-:W-:Y:S05]  /*2440*/  BRA.U !UP0, `(.L_x_40) ;  /* 0x0000000108d47547 */ /* 0x000fea000b800000 */
[----:B------:R-:W2:Y:S01]  /*2450*/  LDCU.128 UR16, c[0x0][0xb10] ;  /* 0x00016200ff1077ac */ /* 0x000ea20008000c00 */
[----:B------:R-:W3:Y:S01]  /*2460*/  LDCU UR12, c[0x0][0xb20] ;  /* 0x00016400ff0c77ac */ /* 0x000ee20008000800 */
[----:B------:R-:W4:Y:S01]  /*2470*/  LDCU UR20, c[0x0][0xb0c] ;  /* 0x00016180ff1477ac */ /* 0x000f220008000800 */
[----:B------:R-:W1:Y:S01]  /*2480*/  LDCU.64 UR8, c[0x0][0xb28] ;  /* 0x00016500ff0877ac */ /* 0x000e620008000a00 */
[----:B------:R-:W-:Y:S02]  /*2490*/  UISETP.NE.AND UP3, UPT, UR42, 0x1, UPT ;  /* 0x000000012a00788c */ /* 0x000fe4000bf65270 */
[----:B--2---:R-:W-:Y:S02]  /*24a0*/  UIMAD.WIDE.U32 UR10, UR38, UR19, URZ ;  /* 0x00000013260a72a5 */ /* 0x004fe4000f8e00ff */
[----:B------:R-:W-:Y:S02]  /*24b0*/  UIMAD.WIDE.U32 UR4, UR39, UR16, URZ ;  /* 0x00000010270472a5 */ /* 0x000fe4000f8e00ff */
[----:B------:R-:W-:-:S02]  /*24c0*/  UISETP.NE.AND UP0, UPT, UR18, 0x1, UPT ;  /* 0x000000011200788c */ /* 0x000fc4000bf05270 */
[----:B------:R-:W-:Y:S01]  /*24d0*/  UIMAD.WIDE.U32 UR22, UR31, UR19, URZ ;  /* 0x000000131f1672a5 */ /* 0x000fe2000f8e00ff */
[----:B------:R-:W-:Y:S02]  /*24e0*/  UMOV UR10, UR11 ;  /* 0x0000000b000a7c82 */ /* 0x000fe40008000000 */
[----:B------:R-:W-:Y:S01]  /*24f0*/  UMOV UR4, UR5 ;  /* 0x0000000500047c82 */ /* 0x000fe20008000000 */
[----:B---3--:R-:W-:Y:S02]  /*2500*/  USHF.R.U32.HI UR10, URZ, UR12, UR10 ;  /* 0x0000000cff0a7299 */ /* 0x008fe4000801160a */
[----:B----4-:R-:W-:Y:S02]  /*2510*/  UISETP.NE.AND UP2, UPT, UR20, 0x1, UPT ;  /* 0x000000011400788c */ /* 0x010fe4000bf45270 */
[----:B------:R-:W-:Y:S02]  /*2520*/  USHF.R.U32.HI UR4, URZ, UR17, UR4 ;  /* 0x00000011ff047299 */ /* 0x000fe40008011604 */
[----:B------:R-:W-:-:S02]  /*2530*/  USEL UR5, UR38, UR10, !UP0 ;  /* 0x0000000a26057287 */ /* 0x000fc4000c000000 */
[----:B------:R-:W-:Y:S02]  /*2540*/  USEL UR7, UR39, UR4, !UP2 ;  /* 0x0000000427077287 */ /* 0x000fe4000d000000 */
[----:B-1----:R-:W-:Y:S01]  /*2550*/  UIMAD.WIDE.U32 UR10, UR5, UR8, URZ ;  /* 0x00000008050a72a5 */ /* 0x002fe2000f8e00ff */
[----:B------:R-:W-:Y:S01]  /*2560*/  UMOV UR4, UR23 ;  /* 0x0000001700047c82 */ /* 0x000fe20008000000 */
[----:B------:R-:W-:Y:S02]  /*2570*/  UIMAD.WIDE.U32 UR14, UR37, UR16, URZ ;  /* 0x00000010250e72a5 */ /* 0x000fe4000f8e00ff */
[----:B------:R-:W-:-:S03]  /*2580*/  UIMAD.WIDE.U32 UR22, UR7, UR8, URZ ;  /* 0x00000008071672a5 */ /* 0x000fc6000f8e00ff */
[----:B------:R-:W-:Y:S01]  /*2590*/  UMOV UR10, UR11 ;  /* 0x0000000b000a7c82 */ /* 0x000fe20008000000 */
[----:B------:R-:W-:Y:S02]  /*25a0*/  USHF.R.U32.HI UR4, URZ, UR12, UR4 ;  /* 0x0000000cff047299 */ /* 0x000fe40008011604 */
[----:B------:R-:W-:Y:S01]  /*25b0*/  @UP3 USHF.R.U32.HI UR5, URZ, UR9, UR10 ;  /* 0x00000009ff053299 */ /* 0x000fe2000801160a */
[----:B------:R-:W-:Y:S01]  /*25c0*/  UMOV UR14, UR15 ;  /* 0x0000000f000e7c82 */ /* 0x000fe20008000000 */
[----:B------:R-:W-:Y:S01]  /*25d0*/  UMOV UR22, UR23 ;  /* 0x0000001700167c82 */ /* 0x000fe20008000000 */
[----:B------:R-:W-:Y:S02]  /*25e0*/  USHF.R.U32.HI UR17, URZ, UR17, UR14 ;  /* 0x00000011ff117299 */ /* 0x000fe4000801160e */
[----:B------:R-:W-:Y:S02]  /*25f0*/  USEL UR4, UR31, UR4, !UP0 ;  /* 0x000000041f047287 */ /* 0x000fe4000c000000 */
[----:B------:R-:W-:-:S02]  /*2600*/  @UP3 USHF.R.U32.HI UR7, URZ, UR9, UR22 ;  /* 0x00000009ff073299 */ /* 0x000fc40008011616 */
[----:B------:R-:W-:Y:S02]  /*2610*/  UIMAD UR10, UR42, UR5, URZ ;  /* 0x000000052a0a72a4 */ /* 0x000fe4000f8e02ff */
[----:B------:R-:W-:Y:S02]  /*2620*/  USEL UR5, UR37, UR17, !UP2 ;  /* 0x0000001125057287 */ /* 0x000fe4000d000000 */
[----:B------:R-:W-:Y:S02]  /*2630*/  UIMAD UR12, UR42, UR7, URZ ;  /* 0x000000072a0c72a4 */ /* 0x000fe4000f8e02ff */
[----:B------:R-:W-:Y:S02]  /*2640*/  UISETP.GE.AND UP0, UPT, UR4, UR10, UPT ;  /* 0x0000000a0400728c */ /* 0x000fe4000bf06270 */
[----:B------:R-:W-:Y:S02]  /*2650*/  UIMAD.WIDE.U32 UR10, UR4, UR8, URZ ;  /* 0x00000008040a72a5 */ /* 0x000fe4000f8e00ff */
[----:B------:R-:W-:-:S02]  /*2660*/  UISETP.GE.OR UP0, UPT, UR5, UR12, UP0 ;  /* 0x0000000c0500728c */ /* 0x000fc40008706670 */
[----:B------:R-:W-:Y:S02]  /*2670*/  UIMAD.WIDE.U32 UR14, UR5, UR8, URZ ;  /* 0x00000008050e72a5 */ /* 0x000fe4000f8e00ff */
[----:B------:R-:W-:Y:S01]  /*2680*/  UIADD3 UR12, UPT, UPT, -UR5, URZ, URZ ;  /* 0x000000ff050c7290 */ /* 0x000fe2000fffe1ff */
[----:B------:R-:W-:Y:S01]  /*2690*/  UMOV UR10, UR11 ;  /* 0x0000000b000a7c82 */ /* 0x000fe20008000000 */
[----:B------:R-:W-:Y:S02]  /*26a0*/  UIADD3 UR11, UPT, UPT, -UR4, URZ, URZ ;  /* 0x000000ff040b7290 */ /* 0x000fe4000fffe1ff */
[----:B------:R-:W-:-:S03]  /*26b0*/  USHF.R.U32.HI UR10, URZ, UR9, UR10 ;  /* 0x00000009ff0a7299 */ /* 0x000fc6000801160a */
[----:B------:R-:W-:Y:S01]  /*26c0*/  @!UP0 UMOV UR8, UR15 ;  /* 0x0000000f00088c82 */ /* 0x000fe20008000000 */
[----:B------:R-:W-:Y:S02]  /*26d0*/  UIMAD UR11, UR18, UR11, UR31 ;  /* 0x0000000b120b72a4 */ /* 0x000fe4000f8e021f */
[----:B------:R-:W-:Y:S02]  /*26e0*/  USEL UR10, UR4, UR10, !UP3 ;  /* 0x0000000a040a7287 */ /* 0x000fe4000d800000 */
[----:B------:R-:W-:Y:S02]  /*26f0*/  @!UP0 USHF.R.U32.HI UR8, URZ, UR9, UR8 ;  /* 0x00000009ff088299 */ /* 0x000fe40008011608 */
[----:B------:R-:W-:Y:S02]  /*2700*/  UIADD3 UR9, UPT, UPT, -UR10, URZ, URZ ;  /* 0x000000ff0a097290 */ /* 0x000fe4000fffe1ff */
[----:B------:R-:W-:Y:S02]  /*2710*/  @!UP0 USEL UR8, UR5, UR8, !UP3 ;  /* 0x0000000805088287 */ /* 0x000fe4000d800000 */
[----:B------:R-:W-:-:S02]  /*2720*/  UIMAD UR9, UR42, UR9, UR4 ;  /* 0x000000092a0972a4 */ /* 0x000fc4000f8e0204 */
[----:B------:R-:W-:Y:S02]  /*2730*/  @!UP0 UIADD3 UR10, UPT, UPT, UR10, -UR8, URZ ;  /* 0x800000080a0a8290 */ /* 0x000fe4000fffe0ff */
[----:B------:R-:W-:Y:S02]  /*2740*/  @!UP0 UIMAD UR8, UR9, UR7, UR8 ;  /* 0x00000007090882a4 */ /* 0x000fe4000f8e0208 */
[----:B------:R-:W-:Y:S02]  /*2750*/  @!UP0 UIMAD UR4, UR42, UR10, UR5 ;  /* 0x0000000a2a0482a4 */ /* 0x000fe4000f8e0205 */
[----:B------:R-:W-:Y:S02]  /*2760*/  UIMAD UR7, UR20, UR12, UR37 ;  /* 0x0000000c140772a4 */ /* 0x000fe4000f8e0225 */
[----:B------:R-:W-:Y:S01]  /*2770*/  UIMAD UR31, UR4, UR18, UR11 ;  /* 0x00000012041f72a4 */ /* 0x000fe2000f8e020b */
[----:B------:R-:W-:Y:S02]  /*2780*/  @!UP0 UMOV UR5, UR8 ;  /* 0x0000000800058c82 */ /* 0x000fe40008000000 */
[----:B------:R-:W-:-:S12]  /*2790*/  UIMAD UR37, UR5, UR20, UR7 ;  /* 0x00000014052572a4 */ /* 0x000fd8000f8e0207 */
.L_x_40:
[----:B------:R-:W2:Y:S02]  /*27a0*/  LDCU UR4, c[0x0][0xb30] ;  /* 0x00016600ff0477ac */ /* 0x000ea40008000800 */
[----:B--2---:R-:W-:-:S09]  /*27b0*/  UISETP.NE.AND UP0, UPT, UR4, 0x1, UPT ;  /* 0x000000010400788c */ /* 0x004fd2000bf05270 */
[----:B------:R-:W-:Y:S05]  /*27c0*/  BRA.U UP0, `(.L_x_41) ;  /* 0x0000000100447547 */ /* 0x000fea000b800000 */
[----:B------:R-:W2:Y:S01]  /*27d0*/  LDCU.128 UR16, c[0x0][0xb10] ;  /* 0x00016200ff1077ac */ /* 0x000ea20008000c00 */
[----:B------:R-:W3:Y:S01]  /*27e0*/  LDCU UR10, c[0x0][0xb0c] ;  /* 0x00016180ff0a77ac */ /* 0x000ee20008000800 */
[----:B------:R-:W4:Y:S01]  /*27f0*/  LDCU UR7, c[0x0][0xb20] ;  /* 0x00016400ff0777ac */ /* 0x000f220008000800 */
[----:B--2---:R-:W-:Y:S02]  /*2800*/  UIMAD.WIDE.U32 UR8, UR37, UR16, URZ ;  /* 0x00000010250872a5 */ /* 0x004fe4000f8e00ff */
[----:B------:R-:W-:Y:S02]  /*2810*/  UIMAD.WIDE.U32 UR4, UR31, UR19, URZ ;  /* 0x000000131f0472a5 */ /* 0x000fe4000f8e00ff */
[----:B---3--:R-:W-:Y:S02]  /*2820*/  UISETP.NE.AND UP2, UPT, UR10, 0x1, UPT ;  /* 0x000000010a00788c */ /* 0x008fe4000bf45270 */
[----:B------:R-:W-:Y:S01]  /*2830*/  UISETP.NE.AND UP0, UPT, UR18, 0x1, UPT ;  /* 0x000000011200788c */ /* 0x000fe2000bf05270 */
[----:B------:R-:W-:-:S02]  /*2840*/  UMOV UR8, UR9 ;  /* 0x0000000900087c82 */ /* 0x000fc40008000000 */
[----:B------:R-:W-:Y:S01]  /*2850*/  UMOV UR4, UR5 ;  /* 0x0000000500047c82 */ /* 0x000fe20008000000 */
[----:B------:R-:W-:Y:S02]  /*2860*/  USHF.R.U32.HI UR17, URZ, UR17, UR8 ;  /* 0x00000011ff117299 */ /* 0x000fe40008011608 */
[----:B----4-:R-:W-:Y:S02]  /*2870*/  USHF.R.U32.HI UR4, URZ, UR7, UR4 ;  /* 0x00000007ff047299 */ /* 0x010fe40008011604 */
[----:B------:R-:W-:Y:S02]  /*2880*/  USEL UR5, UR37, UR17, !UP2 ;  /* 0x0000001125057287 */ /* 0x000fe4000d000000 */
[----:B------:R-:W-:-:S04]  /*2890*/  USEL UR4, UR31, UR4, !UP0 ;  /* 0x000000041f047287 */ /* 0x000fc8000c000000 */
[----:B------:R-:W-:Y:S02]  /*28a0*/  UIADD3 UR7, UPT, UPT, UR5, -UR4, URZ ;  /* 0x8000000405077290 */ /* 0x000fe4000fffe0ff */
[----:B------:R-:W-:Y:S02]  /*28b0*/  UIADD3 UR4, UPT, UPT, -UR5, UR4, URZ ;  /* 0x0000000405047290 */ /* 0x000fe4000fffe1ff */
[----:B------:R-:W-:Y:S02]  /*28c0*/  UIMAD UR31, UR7, UR18, UR31 ;  /* 0x00000012071f72a4 */ /* 0x000fe4000f8e021f */
[----:B------:R-:W-:-:S12]  /*28d0*/  UIMAD UR37, UR4, UR10, UR37 ;  /* 0x0000000a042572a4 */ /* 0x000fd8000f8e0225 */
.L_x_41:
[----:B------:R-:W-:Y:S01]  /*28e0*/  VIADD R11, R11, 0x1 ;  /* 0x000000010b0b7836 */ /* 0x000fe20000000000 */
[----:B------:R-:W-:Y:S02]  /*28f0*/  R2UR UR5, R83 ;  /* 0x00000000530572ca */ /* 0x000fe400000e0000 */
[----:B------:R-:W-:Y:S02]  /*2900*/  R2UR UR4, R82 ;  /* 0x00000000520472ca */ /* 0x000fe400000e0000 */
[C---:B------:R-:W-:Y:S02]  /*2910*/  ISETP.NE.AND P0, PT, R11.reuse, 0x2, PT ;  /* 0x000000020b00780c */ /* 0x040fe40003f05270 */
[----:B------:R-:W-:Y:S02]  /*2920*/  PLOP3.LUT P1, PT, PT, PT, PT, 0x80, 0x8 ;  /* 0x000000000008781c */ /* 0x000fe40003f2f070 */
[----:B------:R-:W-:Y:S02]  /*2930*/  SEL R3, RZ, 0x1, P0 ;  /* 0x00000001ff037807 */ /* 0x000fe40000000000 */
[----:B------:R-:W-:-:S02]  /*2940*/  SEL R11, R11, RZ, P0 ;  /* 0x000000ff0b0b7207 */ /* 0x000fc40000000000 */
[----:B------:R-:W-:Y:S01]  /*2950*/  LOP3.LUT R10, R10, R3, RZ, 0x3c, !PT ;  /* 0x000000030a0a7212 */ /* 0x000fe200078e3cff */
[----:B------:R-:W-:Y:S02]  /*2960*/  UIADD3 UR16, UPT, UPT, UR37, UR5, URZ ;  /* 0x0000000525107290 */ /* 0x000fe4000fffe0ff */
[----:B------:R-:W-:Y:S01]  /*2970*/  UIADD3 UR20, UPT, UPT, UR31, UR4, URZ ;  /* 0x000000041f147290 */ /* 0x000fe2000fffe0ff */
[----:B------:R-:W-:Y:S11]  /*2980*/  BRA.U UP1, `(.L_x_42) ;  /* 0xfffffff101387547 */ /* 0x000ff6000b83ffff */
[----:B------:R-:W-:Y:S01]  /*2990*/  UIADD3 UR13, UPT, UPT, UR13, 0x18, URZ ;  /* 0x000000180d0d7890 */ /* 0x000fe2000fffe0ff */
[----:B------:R-:W-:-:S03]  /*29a0*/  SHF.L.U32 R3, R12, 0x1f, RZ ;  /* 0x0000001f0c037819 */ /* 0x000fc600000006ff */
[----:B------:R-:W-:-:S09]  /*29b0*/  ULEA UR4, UR6, UR13, 0x3 ;  /* 0x0000000d06047291 */ /* 0x000fd2000f8e18ff */
[----:B------:R-:W2:Y:S02]  /*29c0*/  SYNCS.PHASECHK.TRANS64.TRYWAIT P0, [UR4], R3 ;  /* 0x00000003ff0075a7 */ /* 0x000ea40008001104 */
[----:B--2---:R-:W-:Y:S05]  /*29d0*/  @!P0 BRA `(.L_x_43) ;  /* 0x0000007000748947 */ /* 0x004fea0003800000 */
.L_x_153:
[----:B------:R-:W-:-:S04]  /*29e0*/  UIADD3 UR4, UPT, UPT, UR6, 0x1, URZ ;  /* 0x0000000106047890 */ /* 0x000fc8000fffe0ff */
[----:B------:R-:W-:-:S04]  /*29f0*/  UISETP.NE.AND UP0, UPT, UR4, 0x3, UPT ;  /* 0x000000030400788c */ /* 0x000fc8000bf05270 */
[----:B------:R-:W-:Y:S02]  /*2a00*/  USEL UR6, URZ, 0x1, UP0 ;  /* 0x00000001ff067887 */ /* 0x000fe40008000000 */
[----:B------:R-:W-:-:S04]  /*2a10*/  USEL UR4, UR4, URZ, UP0 ;  /* 0x000000ff04047287 */ /* 0x000fc80008000000 */
[----:B------:R-:W-:Y:S01]  /*2a20*/  ULEA UR5, UR4, UR13, 0x3 ;  /* 0x0000000d04057291 */ /* 0x000fe2000f8e18ff */
[----:B------:R-:W-:-:S04]  /*2a30*/  LOP3.LUT R12, R12, UR6, RZ, 0x3c, !PT ;  /* 0x000000060c0c7c12 */ /* 0x000fc8000f8e3cff */
[----:B-1----:R-:W-:-:S04]  /*2a40*/  SHF.L.U32 R3, R12, 0x1f, RZ ;  /* 0x0000001f0c037819 */ /* 0x002fc800000006ff */
[----:B------:R-:W1:Y:S02]  /*2a50*/  SYNCS.PHASECHK.TRANS64.TRYWAIT P0, [UR5], R3 ;  /* 0x00000003ff0075a7 */ /* 0x000e640008001105 */
[----:B-1----:R-:W-:Y:S05]  /*2a60*/  @!P0 BRA `(.L_x_44) ;  /* 0x0000007000688947 */ /* 0x002fea0003800000 */
.L_x_155:
[----:B------:R-:W-:-:S04]  /*2a70*/  UIADD3 UR4, UPT, UPT, UR4, 0x1, URZ ;  /* 0x0000000104047890 */ /* 0x000fc8000fffe0ff */
[----:B------:R-:W-:-:S04]  /*2a80*/  UISETP.NE.AND UP0, UPT, UR4, 0x3, UPT ;  /* 0x000000030400788c */ /* 0x000fc8000bf05270 */
[----:B------:R-:W-:Y:S02]  /*2a90*/  USEL UR5, URZ, 0x1, UP0 ;  /* 0x00000001ff057887 */ /* 0x000fe40008000000 */
[----:B------:R-:W-:-:S04]  /*2aa0*/  USEL UR4, UR4, URZ, UP0 ;  /* 0x000000ff04047287 */ /* 0x000fc80008000000 */
[----:B------:R-:W-:Y:S01]  /*2ab0*/  ULEA UR4, UR4, UR13, 0x3 ;  /* 0x0000000d04047291 */ /* 0x000fe2000f8e18ff */
[----:B-1----:R-:W-:-:S04]  /*2ac0*/  LOP3.LUT R3, R12, UR5, RZ, 0x3c, !PT ;  /* 0x000000050c037c12 */ /* 0x002fc8000f8e3cff */
[----:B------:R-:W-:Y:S01]  /*2ad0*/  SHF.L.U32 R3, R3, 0x1f, RZ ;  /* 0x0000001f03037819 */ /* 0x000fe200000006ff */
[----:B------:R-:W-:-:S07]  /*2ae0*/  IMAD.U32 R0, RZ, RZ, UR4 ;  /* 0x00000004ff007e24 */ /* 0x000fce000f8e00ff */
.L_x_45:
[----:B-1----:R1:W2:Y:S02]  /*2af0*/  SYNCS.PHASECHK.TRANS64.TRYWAIT P0, [R0+URZ], R3 ;  /* 0x00000003000075a7 */ /* 0x0022a400080011ff */
[----:B--2---:R-:W-:Y:S05]  /*2b00*/  @!P0 NANOSLEEP.SYNCS 0x989680 ;  /* 0x009896800000895d */ /* 0x004fea0003900000 */
[----:B------:R-:W2:Y:S02]  /*2b10*/  @!P0 SYNCS.PHASECHK.TRANS64 P0, [R0+URZ], R3 ;  /* 0x00000003000085a7 */ /* 0x000ea400080010ff */
[----:B--2---:R-:W-:Y:S05]  /*2b20*/  @P0 EXIT ;  /* 0x000000000000094d */ /* 0x004fea0003800000 */
[----:B------:R-:W-:Y:S05]  /*2b30*/  BRA `(.L_x_45) ;  /* 0xfffffffc00ec7947 */ /* 0x000fea000383ffff */
.L_x_22:
[----:B------:R-:W1:Y:S02]  /*2b40*/  S2UR UR4, SR_CgaCtaId ;  /* 0x00000000000479c3 */ /* 0x000e640000008800 */
[----:B-1----:R-:W-:-:S04]  /*2b50*/  UISETP.NE.AND UP0, UPT, UR4, URZ, UPT ;  /* 0x000000ff0400728c */ /* 0x002fc8000bf05270 */
[----:B------:R-:W-:-:S09]  /*2b60*/  UISETP.NE.OR UP0, UPT, UR13, 0x1, UP0 ;  /* 0x000000010d00788c */ /* 0x000fd20008705670 */
[----:B------:R-:W-:Y:S05]  /*2b70*/  BRA.U UP0, `(.L_x_46) ;  /* 0x00000005004c7547 */ /* 0x000fea000b800000 */
[----:B------:R-:W1:Y:S01]  /*2b80*/  S2UR UR5, SR_CgaCtaId ;  /* 0x00000000000579c3 */ /* 0x000e620000008800 */
[----:B------:R-:W-:Y:S01]  /*2b90*/  UMOV UR4, 0x400 ;  /* 0x0000040000047882 */ /* 0x000fe20000000000 */
[----:B------:R-:W-:Y:S01]  /*2ba0*/  ISETP.GE.U32.AND P2, PT, R3, 0x4, PT ;  /* 0x000000040300780c */ /* 0x000fe20003f46070 */
[----:B------:R-:W-:Y:S01]  /*2bb0*/  IMAD.MOV.U32 R12, RZ, RZ, 0x1 ;  /* 0x00000001ff0c7424 */ /* 0x000fe200078e00ff */
[----:B------:R-:W-:Y:S02]  /*2bc0*/  CS2R R10, SRZ ;  /* 0x00000000000a7805 */ /* 0x000fe4000001ff00 */
[----:B------:R-:W-:Y:S01]  /*2bd0*/  CS2R R8, SRZ ;  /* 0x0000000000087805 */ /* 0x000fe2000001ff00 */
[----:B-1----:R-:W-:-:S03]  /*2be0*/  ULEA UR6, UR5, UR4, 0x18 ;  /* 0x0000000405067291 */ /* 0x002fc6000f8ec0ff */
[----:B------:R-:W-:-:S09]  /*2bf0*/  UMOV UR5, URZ ;  /* 0x000000ff00057c82 */ /* 0x000fd20008000000 */
.L_x_50:
[----:B------:R-:W-:Y:S02]  /*2c00*/  LEA R0, R8, UR6, 0x3 ;  /* 0x0000000608007c11 */ /* 0x000fe4000f8e18ff */
[----:B------:R-:W-:-:S03]  /*2c10*/  SHF.L.U32 R5, R9, 0x1f, RZ ;  /* 0x0000001f09057819 */ /* 0x000fc600000006ff */
[----:B------:R-:W-:Y:S01]  /*2c20*/  VIADD R4, R0, 0xf0 ;  /* 0x000000f000047836 */ /* 0x000fe20000000000 */
[----:B------:R-:W1:Y:S02]  /*2c30*/  SYNCS.PHASECHK.TRANS64.TRYWAIT P0, [R0+URZ+0xe0], R5 ;  /* 0x0000e005000075a7 */ /* 0x000e6400080011ff */
[----:B-1----:R-:W-:Y:S05]  /*2c40*/  @!P0 BRA `(.L_x_47) ;  /* 0x0000007000088947 */ /* 0x002fea0003800000 */
.L_x_156:
[----:B------:R-:W-:Y:S01]  /*2c50*/  ULEA UR4, UR5, UR6, 0x3 ;  /* 0x0000000605047291 */ /* 0x000fe2000f8e18ff */
[----:B------:R-:W-:Y:S01]  /*2c60*/  PRMT R4, RZ, 0x654, R4 ;  /* 0x00000654ff047816 */ /* 0x000fe20000000004 */
[----:B-1----:R-:W-:Y:S01]  /*2c70*/  @!P2 IMAD.MOV.U32 R5, RZ, RZ, 0x10 ;  /* 0x00000010ff05a424 */ /* 0x002fe200078e00ff */
[----:B------:R-:W-:Y:S01]  /*2c80*/  SHF.L.U32 R7, R12, 0x1f, RZ ;  /* 0x0000001f0c077819 */ /* 0x000fe200000006ff */
[----:B------:R-:W-:Y:S01]  /*2c90*/  UIADD3 UR7, UPT, UPT, UR4, 0x80, URZ ;  /* 0x0000008004077890 */ /* 0x000fe2000fffe0ff */
[----:B------:R1:W-:Y:S05]  /*2ca0*/  SYNCS.ARRIVE.TRANS64.RED.A1T0 RZ, [R4+URZ], RZ ;  /* 0x000000ff04ff79a7 */ /* 0x0003ea00081004ff */
[----:B------:R-:W-:Y:S01]  /*2cb0*/  IMAD.U32 R0, RZ, RZ, UR7 ;  /* 0x00000007ff007e24 */ /* 0x000fe2000f8e00ff */
[----:B------:R-:W2:Y:S04]  /*2cc0*/  SYNCS.PHASECHK.TRANS64.TRYWAIT P0, [UR4+0x90], R7 ;  /* 0x00009007ff0075a7 */ /* 0x000ea80008001104 */
[----:B------:R-:W-:Y:S01]  /*2cd0*/  PRMT R13, R3, 0x654, R0 ;  /* 0x00000654030d7816 */ /* 0x000fe20000000000 */
[----:B-12---:R-:W-:Y:S06]  /*2ce0*/  @!P0 BRA `(.L_x_48) ;  /* 0x0000006c00f48947 */ /* 0x006fec0003800000 */
.L_x_158:
[----:B------:R-:W-:Y:S01]  /*2cf0*/  ULEA UR8, UR5, UR6, 0x4 ;  /* 0x0000000605087291 */ /* 0x000fe2000f8e20ff */
[----:B------:R-:W-:Y:S01]  /*2d00*/  SEL R2, R13, R2, !P2 ;  /* 0x000000020d027207 */ /* 0x000fe20005000000 */
[----:B------:R-:W-:Y:S01]  /*2d10*/  UIADD3 UR9, UPT, UPT, UR4, 0x80, URZ ;  /* 0x0000008004097890 */ /* 0x000fe2000fffe0ff */
[----:B-1----:R-:W-:Y:S01]  /*2d20*/  LEA R0, R11, UR6, 0x3 ;  /* 0x000000060b007c11 */ /* 0x002fe2000f8e18ff */
[----:B------:R-:W-:Y:S01]  /*2d30*/  UIADD3 UR8, UPT, UPT, UR8, 0x110, URZ ;  /* 0x0000011008087890 */ /* 0x000fe2000fffe0ff */
[----:B------:R1:W-:Y:S01]  /*2d40*/  @!P2 SYNCS.ARRIVE.TRANS64.RED RZ, [R2+URZ], R5 ;  /* 0x0000000502ffa9a7 */ /* 0x0003e200080004ff */
[----:B------:R-:W-:Y:S01]  /*2d50*/  UIADD3 UR4, UPT, UPT, UR5, 0x1, URZ ;  /* 0x0000000105047890 */ /* 0x000fe2000fffe0ff */
[----:B------:R-:W-:-:S03]  /*2d60*/  VIADD R8, R8, 0x1 ;  /* 0x0000000108087836 */ /* 0x000fc60000000000 */
[----:B------:R-:W-:Y:S02]  /*2d70*/  UISETP.NE.AND UP0, UPT, UR4, 0x2, UPT ;  /* 0x000000020400788c */ /* 0x000fe4000bf05270 */
[----:B------:R-:W-:Y:S01]  /*2d80*/  ISETP.NE.AND P0, PT, R8, 0x2, PT ;  /* 0x000000020800780c */ /* 0x000fe20003f05270 */
[----:B------:R-:W-:Y:S06]  /*2d90*/  UGETNEXTWORKID.BROADCAST [UR8], [UR9] ;  /* 0x00000000080073ca */ /* 0x000fec0008000100 */
[----:B------:R-:W-:Y:S02]  /*2da0*/  USEL UR7, URZ, 0x1, UP0 ;  /* 0x00000001ff077887 */ /* 0x000fe40008000000 */
[----:B------:R-:W-:-:S04]  /*2db0*/  USEL UR5, UR4, URZ, UP0 ;  /* 0x000000ff04057287 */ /* 0x000fc80008000000 */
[----:B------:R-:W-:Y:S02]  /*2dc0*/  LOP3.LUT R12, R12, UR7, RZ, 0x3c, !PT ;  /* 0x000000070c0c7c12 */ /* 0x000fe4000f8e3cff */
[----:B-1----:R-:W-:-:S04]  /*2dd0*/  SHF.L.U32 R5, R10, 0x1f, RZ ;  /* 0x0000001f0a057819 */ /* 0x002fc800000006ff */
[----:B------:R-:W1:Y:S02]  /*2de0*/  SYNCS.PHASECHK.TRANS64.TRYWAIT P1, [R0+URZ+0x80], R5 ;  /* 0x00008005000075a7 */ /* 0x000e6400080211ff */
[----:B-1----:R-:W-:Y:S05]  /*2df0*/  @!P1 BRA `(.L_x_49) ;  /* 0x0000006c00c89947 */ /* 0x002fea0003800000 */
.L_x_159:
[C---:B------:R-:W-:Y:S01]  /*2e00*/  LEA R4, R11.reuse, UR6, 0x4 ;  /* 0x000000060b047c11 */ /* 0x040fe2000f8e20ff */
[----:B-1----:R-:W-:Y:S01]  /*2e10*/  VIADD R0, R0, 0x90 ;  /* 0x0000009000007836 */ /* 0x002fe20000000000 */
[----:B------:R-:W-:Y:S01]  /*2e20*/  SEL R8, R8, RZ, P0 ;  /* 0x000000ff08087207 */ /* 0x000fe20000000000 */
[----:B------:R-:W-:-:S03]  /*2e30*/  VIADD R11, R11, 0x1 ;  /* 0x000000010b0b7836 */ /* 0x000fc60000000000 */
[----:B------:R-:W1:Y:S01]  /*2e40*/  LDS.128 R4, [R4+0x110] ;  /* 0x0001100004047984 */ /* 0x000e620000000c00 */
[----:B------:R-:W-:Y:S02]  /*2e50*/  PRMT R0, RZ, 0x654, R0 ;  /* 0x00000654ff007816 */ /* 0x000fe40000000000 */
[C---:B------:R-:W-:Y:S01]  /*2e60*/  ISETP.NE.AND P1, PT, R11.reuse, 0x2, PT ;  /* 0x000000020b00780c */ /* 0x040fe20003f25270 */
[----:B------:R-:W-:Y:S01]  /*2e70*/  @!PT LDS RZ, [RZ] ;  /* 0x00000000fffff984 */ /* 0x000fe20000000800 */
[----:B------:R-:W-:Y:S01]  /*2e80*/  @!PT LDS RZ, [RZ] ;  /* 0x00000000fffff984 */ /* 0x000fe20000000800 */
[----:B------:R-:W-:Y:S01]  /*2e90*/  @!PT LDS RZ, [RZ] ;  /* 0x00000000fffff984 */ /* 0x000fe20000000800 */
[----:B------:R-:W-:Y:S01]  /*2ea0*/  @!PT LDS RZ, [RZ] ;  /* 0x00000000fffff984 */ /* 0x000fe20000000800 */
[----:B------:R2:W-:Y:S06]  /*2eb0*/  MEMBAR.ALL.CTA ;  /* 0x0000000000007992 */ /* 0x0005ec0000008000 */
[----:B--2---:R-:W2:Y:S01]  /*2ec0*/  FENCE.VIEW.ASYNC.S ;  /* 0x00000000000073c6 */ /* 0x004ea20000000000 */
[----:B------:R-:W-:Y:S01]  /*2ed0*/  SEL R11, R11, RZ, P1 ;  /* 0x000000ff0b0b7207 */ /* 0x000fe20000800000 */
[----:B--2---:R2:W-:Y:S01]  /*2ee0*/  SYNCS.ARRIVE.TRANS64.RED.A1T0 RZ, [R0+URZ], RZ ;  /* 0x000000ff00ff79a7 */ /* 0x0045e200081004ff */
[----:B-1----:R-:W-:-:S02]  /*2ef0*/  LOP3.LUT P3, RZ, R6, 0x1, RZ, 0xc0, !PT ;  /* 0x0000000106ff7812 */ /* 0x002fc4000786c0ff */
[----:B------:R-:W-:-:S04]  /*2f00*/  SEL R5, RZ, 0x1, P1 ;  /* 0x00000001ff057807 */ /* 0x000fc80000800000 */
[----:B------:R-:W-:Y:S02]  /*2f10*/  LOP3.LUT R10, R10, R5, RZ, 0x3c, !PT ;  /* 0x000000050a0a7212 */ /* 0x000fe400078e3cff */
[----:B--2---:R-:W-:-:S04]  /*2f20*/  SEL R0, RZ, 0x1, P0 ;  /* 0x00000001ff007807 */ /* 0x004fc80000000000 */
[----:B------:R-:W-:Y:S01]  /*2f30*/  LOP3.LUT R9, R9, R0, RZ, 0x3c, !PT ;  /* 0x0000000009097212 */ /* 0x000fe200078e3cff */
[----:B------:R-:W-:Y:S06]  /*2f40*/  @P3 BRA `(.L_x_50) ;  /* 0xfffffffc002c3947 */ /* 0x000fec000383ffff */
[----:B------:R-:W-:Y:S01]  /*2f50*/  ULEA UR4, UR5, UR6, 0x3 ;  /* 0x0000000605047291 */ /* 0x000fe2000f8e18ff */
[----:B------:R-:W-:-:S08]  /*2f60*/  SHF.L.U32 R3, R12, 0x1f, RZ ;  /* 0x0000001f0c037819 */ /* 0x000fd000000006ff */
[----:B------:R-:W1:Y:S02]  /*2f70*/  SYNCS.PHASECHK.TRANS64 P0, [UR4+0x90], R3 ;  /* 0x00009003ff0075a7 */ /* 0x000e640008001004 */
[----:B-1----:R-:W-:Y:S05]  /*2f80*/  @P0 BRA `(.L_x_51) ;  /* 0x0000000000080947 */ /* 0x002fea0003800000 */
[----:B------:R-:W1:Y:S02]  /*2f90*/  SYNCS.PHASECHK.TRANS64.TRYWAIT P0, [UR4+0x90], R3 ;  /* 0x00009003ff0075a7 */ /* 0x000e640008001104 */
[----:B-1----:R-:W-:Y:S05]  /*2fa0*/  @!P0 BRA `(.L_x_52) ;  /* 0x0000006c00708947 */ /* 0x002fea0003800000 */
.L_x_51:
[----:B------:R-:W-:-:S04]  /*2fb0*/  UIADD3 UR7, UPT, UPT, UR5, 0x1, URZ ;  /* 0x0000000105077890 */ /* 0x000fc8000fffe0ff */
[----:B------:R-:W-:-:S04]  /*2fc0*/  UISETP.NE.AND UP0, UPT, UR7, 0x2, UPT ;  /* 0x000000020700788c */ /* 0x000fc8000bf05270 */
[----:B------:R-:W-:Y:S02]  /*2fd0*/  USEL UR8, URZ, 0x1, UP0 ;  /* 0x00000001ff087887 */ /* 0x000fe40008000000 */
[----:B------:R-:W-:-:S04]  /*2fe0*/  USEL UR7, UR7, URZ, UP0 ;  /* 0x000000ff07077287 */ /* 0x000fc80008000000 */
[----:B------:R-:W-:Y:S01]  /*2ff0*/  ULEA UR7, UR7, UR6, 0x3 ;  /* 0x0000000607077291 */ /* 0x000fe2000f8e18ff */
[----:B-1----:R-:W-:-:S04]  /*3000*/  LOP3.LUT R3, R12, UR8, RZ, 0x3c, !PT ;  /* 0x000000080c037c12 */ /* 0x002fc8000f8e3cff */
[----:B------:R-:W-:-:S04]  /*3010*/  SHF.L.U32 R0, R3, 0x1f, RZ ;  /* 0x0000001f03007819 */ /* 0x000fc800000006ff */
[----:B------:R-:W1:Y:S02]  /*3020*/  SYNCS.PHASECHK.TRANS64 P0, [UR7+0x90], R0 ;  /* 0x00009000ff0075a7 */ /* 0x000e640008001007 */
[----:B-1----:R-:W-:Y:S05]  /*3030*/  @P0 EXIT ;  /* 0x000000000000094d */ /* 0x002fea0003800000 */
[----:B------:R-:W-:Y:S02]  /*3040*/  SHF.L.U32 R3, R3, 0x1f, RZ ;  /* 0x0000001f03037819 */ /* 0x000fe400000006ff */
[----:B------:R-:W-:-:S07]  /*3050*/  MOV R0, UR7 ;  /* 0x0000000700007c02 */ /* 0x000fce0008000f00 */
.L_x_53:
[----:B-1----:R1:W2:Y:S02]  /*3060*/  SYNCS.PHASECHK.TRANS64.TRYWAIT P0, [R0+URZ+0x90], R3 ;  /* 0x00009003000075a7 */ /* 0x0022a400080011ff */
[----:B--2---:R-:W-:Y:S05]  /*3070*/  @!P0 NANOSLEEP.SYNCS 0x989680 ;  /* 0x009896800000895d */ /* 0x004fea0003900000 */
[----:B------:R-:W2:Y:S02]  /*3080*/  @!P0 SYNCS.PHASECHK.TRANS64 P0, [R0+URZ+0x90], R3 ;  /* 0x00009003000085a7 */ /* 0x000ea400080010ff */
[----:B--2---:R-:W-:Y:S05]  /*3090*/  @P0 EXIT ;  /* 0x000000000000094d */ /* 0x004fea0003800000 */
[----:B------:R-:W-:Y:S05]  /*30a0*/  BRA `(.L_x_53) ;  /* 0xfffffffc00ec7947 */ /* 0x000fea000383ffff */
.L_x_46:
[----:B------:R-:W-:Y:S05]  /*30b0*/  BRA.U UP4, `(.L_x_54) ;  /* 0x0000001104dc7547 */ /* 0x000fea000b800000 */
[----:B------:R-:W1:Y:S01]  /*30c0*/  S2UR UR7, SR_CgaCtaId ;  /* 0x00000000000779c3 */ /* 0x000e620000008800 */
[----:B------:R-:W-:Y:S01]  /*30d0*/  UMOV UR4, 0x40 ;  /* 0x0000004000047882 */ /* 0x000fe20000000000 */
[----:B------:R-:W-:Y:S01]  /*30e0*/  NOP ;  /* 0x0000000000007918 */ /* 0x000fe20000000000 */
[----:B------:R-:W-:Y:S01]  /*30f0*/  UMOV UR6, 0x400 ;  /* 0x0000040000067882 */ /* 0x000fe20000000000 */
[----:B-1----:R-:W-:Y:S02]  /*3100*/  ULEA UR5, UR7, UR4, 0x18 ;  /* 0x0000000407057291 */ /* 0x002fe4000f8ec0ff */
[----:B------:R-:W-:-:S07]  /*3110*/  ULEA UR6, UR7, UR6, 0x18 ;  /* 0x0000000607067291 */ /* 0x000fce000f8ec0ff */
[----:B------:R-:W1:Y:S02]  /*3120*/  LDS.U8 R3, [UR5+0x1c] ;  /* 0x00001c05ff037984 */ /* 0x000e640008000000 */
[----:B-1----:R-:W-:-:S13]  /*3130*/  ISETP.NE.AND P0, PT, R3, RZ, PT ;  /* 0x000000ff0300720c */ /* 0x002fda0003f05270 */
[----:B------:R-:W-:Y:S05]  /*3140*/  @P0 BRA `(.L_x_55) ;  /* 0x0000000400080947 */ /* 0x000fea0003800000 */
[----:B------:R-:W-:Y:S02]  /*3150*/  UISETP.NE.U32.AND UP1, UPT, UR46, 0x1, UPT ;  /* 0x000000012e00788c */ /* 0x000fe4000bf25070 */
[----:B------:R-:W-:-:S07]  /*3160*/  UIADD3 UR7, UPT, UPT, UR5, 0x8, URZ ;  /* 0x0000000805077890 */ /* 0x000fce000fffe0ff */
[----:B------:R-:W-:Y:S05]  /*3170*/  BRA.U !UP1, `(.L_x_56) ;  /* 0x00000001099c7547 */ /* 0x000fea000b800000 */
[----:B------:R-:W-:Y:S01]  /*3180*/  ELECT P0, URZ, PT ;  /* 0x0000000000ff782f */ /* 0x000fe20003800000 */
[----:B------:R-:W-:-:S12]  /*3190*/  BSSY B0, `(.L_x_56) ;  /* 0x0000025000007945 */ /* 0x000fd80003800000 */
[----:B------:R-:W-:Y:S05]  /*31a0*/  @!P0 BRA `(.L_x_57) ;  /* 0x00000000008c8947 */ /* 0x000fea0003800000 */
[----:B------:R-:W-:-:S05]  /*31b0*/  UMOV UR4, 0x10 ;  /* 0x0000001000047882 */ /* 0x000fca0000000000 */
[----:B------:R-:W-:Y:S04]  /*31c0*/  DEPBAR.LE SB1, 0x36 ;  /* 0x00009d800000791a */ /* 0x000fe80000000000 */
[----:B------:R-:W1:Y:S02]  /*31d0*/  UTCATOMSWS.2CTA.FIND_AND_SET.ALIGN UP0, UR4, UR4 ;  /* 0x00000004000475e3 */ /* 0x000e640008200800 */
[----:B-1----:R-:W-:Y:S01]  /*31e0*/  MOV R10, UR4 ;  /* 0x00000004000a7c02 */ /* 0x002fe20008000f00 */
[----:B------:R-:W-:Y:S06]  /*31f0*/  BRA.U UP0, `(.L_x_58) ;  /* 0x0000000100187547 */ /* 0x000fec000b800000 */
.L_x_59:
[----:B------:R-:W-:Y:S05]  /*3200*/  NANOSLEEP 0x64 ;  /* 0x000000640000795d */ /* 0x000fea0003800000 */
[----:B------:R-:W-:-:S05]  /*3210*/  UMOV UR4, 0x10 ;  /* 0x0000001000047882 */ /* 0x000fca0000000000 */
[----:B------:R-:W-:Y:S04]  /*3220*/  DEPBAR.LE SB1, 0x36 ;  /* 0x00009d800000791a */ /* 0x000fe80000000000 */
[----:B------:R-:W1:Y:S02]  /*3230*/  UTCATOMSWS.2CTA.FIND_AND_SET.ALIGN UP0, UR4, UR4 ;  /* 0x00000004000475e3 */ /* 0x000e640008200800 */
[----:B-1----:R-:W-:Y:S01]  /*3240*/  MOV R10, UR4 ;  /* 0x00000004000a7c02 */ /* 0x002fe20008000f00 */
[----:B------:R-:W-:Y:S05]  /*3250*/  BRA.U !UP0, `(.L_x_59) ;  /* 0xfffffffd08e87547 */ /* 0x000fea000b83ffff */
.L_x_58:
[----:B------:R-:W1:Y:S01]  /*3260*/  LDS R6, [UR5+0x10] ;  /* 0x00001005ff067984 */ /* 0x000e620008000800 */
[----:B------:R-:W-:Y:S01]  /*3270*/  IMAD.U32 R3, RZ, RZ, UR6 ;  /* 0x00000006ff037e24 */ /* 0x000fe2000f8e00ff */
[----:B------:R-:W-:-:S03]  /*3280*/  MOV R4, UR45 ;  /* 0x0000002d00047c02 */ /* 0x000fc60008000f00 */
[----:B------:R-:W-:Y:S01]  /*3290*/  VIADD R3, R3, 0x130 ;  /* 0x0000013003037836 */ /* 0x000fe20000000000 */
[----:B-1----:R-:W-:-:S04]  /*32a0*/  SHF.L.U32 R6, R6, 0x1f, RZ ;  /* 0x0000001f06067819 */ /* 0x002fc800000006ff */
[----:B------:R-:W1:Y:S02]  /*32b0*/  SYNCS.PHASECHK.TRANS64.TRYWAIT P0, [UR5+0x8], R6 ;  /* 0x00000806ff0075a7 */ /* 0x000e640008001105 */
[----:B-1----:R-:W-:Y:S05]  /*32c0*/  @P0 BRA `(.L_x_60) ;  /* 0x0000000000080947 */ /* 0x002fea0003800000 */
[----:B------:R-:W1:Y:S02]  /*32d0*/  SYNCS.PHASECHK.TRANS64.TRYWAIT P0, [UR5+0x8], R6 ;  /* 0x00000806ff0075a7 */ /* 0x000e640008001105 */
[----:B-1----:R-:W-:Y:S05]  /*32e0*/  @!P0 BRA `(.L_x_61) ;  /* 0x0000006800b88947 */ /* 0x002fea0003800000 */
.L_x_60:
[----:B------:R-:W-:Y:S01]  /*32f0*/  PRMT R4, R4, 0x654, R3 ;  /* 0x0000065404047816 */ /* 0x000fe20000000003 */
[----:B------:R-:W-:Y:S01]  /*3300*/  HFMA2 R3, -RZ, RZ, 0, 5.9604644775390625e-08 ;  /* 0x00000001ff037431 */ /* 0x000fe200000001ff */
[----:B------:R-:W-:Y:S01]  /*3310*/  UPRMT UR4, UR45, 0x654, UR7 ;  /* 0x000006542d047896 */ /* 0x000fe20008000007 */
[----:B------:R-:W-:Y:S02]  /*3320*/  IMAD.MOV.U32 R7, RZ, RZ, 0xffff ;  /* 0x0000ffffff077424 */ /* 0x000fe400078e00ff */
[----:B-1----:R-:W-:Y:S02]  /*3330*/  IMAD.MOV.U32 R6, RZ, RZ, 0x4 ;  /* 0x00000004ff067424 */ /* 0x002fe400078e00ff */
[----:B------:R-:W-:Y:S01]  /*3340*/  IMAD.SHL.U32 R9, R10, 0x20, RZ ;  /* 0x000000200a097824 */ /* 0x000fe200078e00ff */
[----:B------:R-:W-:Y:S02]  /*3350*/  MOV R5, UR4 ;  /* 0x0000000400057c02 */ /* 0x000fe40008000f00 */
[-C--:B------:R-:W-:Y:S01]  /*3360*/  SHF.L.U32 R8, R7, R10.reuse, RZ ;  /* 0x0000000a07087219 */ /* 0x080fe200000006ff */
[----:B------:R1:W-:Y:S01]  /*3370*/  SYNCS.ARRIVE.TRANS64.RED RZ, [UR4], R6 ;  /* 0x00000006ffff79a7 */ /* 0x0003e20008000404 */
[----:B------:R-:W-:Y:S01]  /*3380*/  SHF.L.U32 R7, R3, R10, RZ ;  /* 0x0000000a03077219 */ /* 0x000fe200000006ff */
[----:B------:R1:W-:Y:S04]  /*3390*/  STS [UR6+0x130], R9 ;  /* 0x00013009ff007988 */ /* 0x0003e80008000806 */
[----:B------:R1:W-:Y:S04]  /*33a0*/  STAS [R4.64], R10 ;  /* 0x0000000a04007dbd */ /* 0x0003e8000c0008ff */
[----:B------:R1:W-:Y:S04]  /*33b0*/  ATOMS.OR RZ, [UR5+0x14], R8 ;  /* 0x00001408ffff798c */ /* 0x0003e8000b000005 */
[----:B------:R1:W-:Y:S04]  /*33c0*/  ATOMS.OR RZ, [UR5+0x18], R7 ;  /* 0x00001807ffff798c */ /* 0x0003e8000b000005 */
[----:B------:R1:W-:Y:S02]  /*33d0*/  ATOMS.XOR RZ, [UR5+0x10], R3 ;  /* 0x00001003ffff798c */ /* 0x0003e4000b800005 */
.L_x_57:
[----:B------:R-:W-:Y:S05]  /*33e0*/  BSYNC B0 ;  /* 0x0000000000007941 */ /* 0x000fea0003800000 */
.L_x_56:
[----:B------:R-:W-:Y:S05]  /*33f0*/  BRA.U UP1, `(.L_x_62) ;  /* 0x00000001016c7547 */ /* 0x000fea000b800000 */
[----:B------:R-:W-:-:S03]  /*3400*/  UMOV UR4, 0xffffffff ;  /* 0xffffffff00047882 */ /* 0x000fc60000000000 */
[----:B------:R-:W-:Y:S05]  /*3410*/  BRA.DIV UR4, `(.L_x_63) ;  /* 0x0000006a04847947 */ /* 0x000fea000b800000 */
[----:B------:R-:W-:-:S13]  /*3420*/  ELECT P0, URZ, PT ;  /* 0x0000000000ff782f */ /* 0x000fda0003800000 */
.L_x_163:
[----:B------:R-:W-:Y:S05]  /*3430*/  @!P0 BRA `(.L_x_62) ;  /* 0x00000000005c8947 */ /* 0x000fea0003800000 */
[----:B-1----:R-:W1:Y:S02]  /*3440*/  LDS R4, [UR5+0x10] ;  /* 0x00001005ff047984 */ /* 0x002e640008000800 */
[----:B-1----:R-:W-:-:S04]  /*3450*/  SHF.L.U32 R4, R4, 0x1f, RZ ;  /* 0x0000001f04047819 */ /* 0x002fc800000006ff */
[----:B------:R-:W1:Y:S02]  /*3460*/  SYNCS.PHASECHK.TRANS64.TRYWAIT P0, [UR5+0x8], R4 ;  /* 0x00000804ff0075a7 */ /* 0x000e640008001105 */
[----:B-1----:R-:W-:Y:S05]  /*3470*/  @P0 BRA `(.L_x_64) ;  /* 0x0000000000080947 */ /* 0x002fea0003800000 */
[----:B------:R-:W1:Y:S02]  /*3480*/  SYNCS.PHASECHK.TRANS64.TRYWAIT P0, [UR5+0x8], R4 ;  /* 0x00000804ff0075a7 */ /* 0x000e640008001105 */
[----:B-1----:R-:W-:Y:S05]  /*3490*/  @!P0 BRA `(.L_x_65) ;  /* 0x0000006800888947 */ /* 0x002fea0003800000 */
.L_x_64:
[----:B------:R-:W2:Y:S01]  /*34a0*/  LDS R6, [UR6+0x130] ;  /* 0x00013006ff067984 */ /* 0x000ea20008000800 */
[----:B-1----:R-:W-:Y:S02]  /*34b0*/  HFMA2 R3, -RZ, RZ, 0, 5.9604644775390625e-08 ;  /* 0x00000001ff037431 */ /* 0x002fe400000001ff */
[----:B------:R-:W-:Y:S01]  /*34c0*/  IMAD.MOV.U32 R4, RZ, RZ, 0xffff ;  /* 0x0000ffffff047424 */ /* 0x000fe200078e00ff */
[----:B------:R-:W-:Y:S01]  /*34d0*/  UPRMT UR4, UR45, 0x654, UR7 ;  /* 0x000006542d047896 */ /* 0x000fe20008000007 */
[----:B--2---:R-:W-:-:S03]  /*34e0*/  IMAD.SHL.U32 R5, R6, 0x20, RZ ;  /* 0x0000002006057824 */ /* 0x004fc600078e00ff */
[-C--:B------:R-:W-:Y:S02]  /*34f0*/  SHF.L.U32 R4, R4, R6.reuse, RZ ;  /* 0x0000000604047219 */ /* 0x080fe400000006ff */
[----:B------:R-:W-:Y:S01]  /*3500*/  SHF.L.U32 R6, R3, R6, RZ ;  /* 0x0000000603067219 */ /* 0x000fe200000006ff */
[----:B------:R2:W-:Y:S04]  /*3510*/  STS [UR6+0x130], R5 ;  /* 0x00013005ff007988 */ /* 0x0005e80008000806 */
[----:B------:R2:W-:Y:S04]  /*3520*/  ATOMS.OR RZ, [UR5+0x14], R4 ;  /* 0x00001404ffff798c */ /* 0x0005e8000b000005 */
[----:B------:R2:W-:Y:S01]  /*3530*/  ATOMS.OR RZ, [UR5+0x18], R6 ;  /* 0x00001806ffff798c */ /* 0x0005e2000b000005 */
[----:B------:R-:W-:Y:S03]  /*3540*/  SYNCS.ARRIVE.TRANS64.RED.A1T0 RZ, [UR4], RZ ;  /* 0x000000ffffff79a7 */ /* 0x000fe60008100404 */
[----:B------:R2:W-:Y:S01]  /*3550*/  ATOMS.XOR RZ, [UR5+0x10], R3 ;  /* 0x00001003ffff798c */ /* 0x0005e2000b800005 */
[----:B------:R-:W-:Y:S05]  /*3560*/  BRA `(.L_x_62) ;  /* 0x0000000000107947 */ /* 0x000fea0003800000 */
.L_x_55:
[----:B------:R-:W-:Y:S02]  /*3570*/  MOV R3, 0xffffffff ;  /* 0xffffffff00037802 */ /* 0x000fe40000000f00 */
[----:B------:R-:W-:-:S03]  /*3580*/  MOV R4, 0x35b0 ;  /* 0x000035b000047802 */ /* 0x000fc60000000f00 */
[----:B------:R1:W-:Y:S04]  /*3590*/  STS [UR6+0x130], R3 ;  /* 0x00013003ff007988 */ /* 0x0003e80008000806 */
[----:B-1---5:R-:W-:Y:S05]  /*35a0*/  CALL.REL.NOINC `($__internal_1_$__cuda_sm10x_tcgen05_guardrail_trap_phase_invalid_during_alloc) ;  /* 0x00000070005c7944 */ /* 0x022fea0003c00000 */
.L_x_62:
[----:B------:R-:W-:Y:S05]  /*35b0*/  WARPSYNC.ALL ;  /* 0x0000000000007948 */ /* 0x000fea0003800000 */
[----:B------:R-:W3:Y:S01]  /*35c0*/  S2UR UR4, SR_CgaCtaId ;  /* 0x00000000000479c3 */ /* 0x000ee20000008800 */
[----:B------:R-:W-:Y:S01]  /*35d0*/  UMOV UR26, 0x400 ;  /* 0x00000400001a7882 */ /* 0x000fe20000000000 */
[----:B------:R-:W-:-:S06]  /*35e0*/  NOP ;  /* 0x0000000000007918 */ /* 0x000fcc0000000000 */
[----:B------:R-:W-:Y:S06]  /*35f0*/  BAR.ARV 0x6, 0xa0 ;  /* 0x0182800000007b1d */ /* 0x000fec0000002000 */
[----:B------:R-:W4:Y:S01]  /*3600*/  LDCU UR6, c[0x0][0x38c] ;  /* 0x00007180ff0677ac */ /* 0x000f220008000800 */
[----:B------:R-:W-:Y:S01]  /*3610*/  LOP3.LUT R0, R0, 0xffff, RZ, 0xc0, !PT ;  /* 0x0000ffff00007812 */ /* 0x000fe200078ec0ff */
[----:B-1----:R-:W-:Y:S01]  /*3620*/  IMAD.MOV.U32 R9, RZ, RZ, 0x1 ;  /* 0x00000001ff097424 */ /* 0x002fe200078e00ff */
[----:B------:R-:W-:Y:S01]  /*3630*/  LOP3.LUT R2, R2, 0xffff, RZ, 0xc0, !PT ;  /* 0x0000ffff02027812 */ /* 0x000fe200078ec0ff */
[----:B------:R-:W-:Y:S01]  /*3640*/  IMAD.MOV.U32 R8, RZ, RZ, RZ ;  /* 0x000000ffff087224 */ /* 0x000fe200078e00ff */
[----:B------:R-:W-:Y:S01]  /*3650*/  R2UR UR42, R0 ;  /* 0x00000000002a72ca */ /* 0x000fe200000e0000 */
[----:B------:R-:W-:Y:S01]  /*3660*/  UMOV UR32, URZ ;  /* 0x000000ff00207c82 */ /* 0x000fe20008000000 */
[----:B------:R-:W-:Y:S01]  /*3670*/  R2UR UR28, R2 ;  /* 0x00000000021c72ca */ /* 0x000fe200000e0000 */
[----:B------:R-:W-:Y:S01]  /*3680*/  UMOV UR23, URZ ;  /* 0x000000ff00177c82 */ /* 0x000fe20008000000 */
[----:B------:R-:W-:Y:S01]  /*3690*/  UMOV UR22, URZ ;  /* 0x000000ff00167c82 */ /* 0x000fe20008000000 */
[----:B---3--:R-:W-:-:S02]  /*36a0*/  ULEA UR26, UR4, UR26, 0x18 ;  /* 0x0000001a041a7291 */ /* 0x008fc4000f8ec0ff */
[----:B------:R-:W-:Y:S02]  /*36b0*/  UISETP.NE.AND UP3, UPT, UR46, URZ, UPT ;  /* 0x000000ff2e00728c */ /* 0x000fe4000bf65270 */
[----:B------:R-:W-:Y:S02]  /*36c0*/  UIADD3 UR5, UPT, UPT, UR26, 0x8400, URZ ;  /* 0x000084001a057890 */ /* 0x000fe4000fffe0ff */
[----:B------:R-:W-:Y:S02]  /*36d0*/  UIADD3 UR4, UPT, UPT, UR26, 0x14400, URZ ;  /* 0x000144001a047890 */ /* 0x000fe4000fffe0ff */
[----:B----4-:R-:W-:Y:S01]  /*36e0*/  UIADD3 UR6, UPT, UPT, UR6, 0x3f, URZ ;  /* 0x0000003f06067890 */ /* 0x010fe2000fffe0ff */
[----:B--2---:R-:W1:Y:S01]  /*36f0*/  LDS R3, [UR26+0x130] ;  /* 0x0001301aff037984 */ /* 0x004e620008000800 */
[----:B------:R-:W-:Y:S02]  /*3700*/  USHF.R.U32.HI UR5, URZ, 0x4, UR5 ;  /* 0x00000004ff057899 */ /* 0x000fe40008011605 */
[----:B------:R-:W-:-:S02]  /*3710*/  USHF.R.S32.HI UR33, URZ, 0x1f, UR6 ;  /* 0x0000001fff217899 */ /* 0x000fc40008011406 */
[----:B------:R-:W-:Y:S02]  /*3720*/  USHF.R.U32.HI UR4, URZ, 0x4, UR4 ;  /* 0x00000004ff047899 */ /* 0x000fe40008011604 */
[----:B------:R-:W-:Y:S02]  /*3730*/  ULEA.HI UR33, UR33, UR6, URZ, 0x6 ;  /* 0x0000000621217291 */ /* 0x000fe4000f8f30ff */
[----:B------:R-:W-:Y:S02]  /*3740*/  ULOP3.LUT UR5, UR5, 0x3fff, URZ, 0xc0, !UPT ;  /* 0x00003fff05057892 */ /* 0x000fe4000f8ec0ff */
[----:B------:R-:W-:Y:S02]  /*3750*/  USHF.R.S32.HI UR33, URZ, 0x6, UR33 ;  /* 0x00000006ff217899 */ /* 0x000fe40008011421 */
[----:B------:R-:W-:Y:S02]  /*3760*/  ULOP3.LUT UR30, UR4, 0x3fff, URZ, 0xc0, !UPT ;  /* 0x00003fff041e7892 */ /* 0x000fe4000f8ec0ff */
[----:B------:R-:W-:Y:S01]  /*3770*/  UISETP.LT.AND UP0, UPT, UR33, 0x1, UPT ;  /* 0x000000012100788c */ /* 0x000fe2000bf01270 */
[----:B------:R-:W-:Y:S01]  /*3780*/  UMOV UR40, 0x0 ;  /* 0x0000000000287882 */ /* 0x000fe20000000000 */
[----:B------:R-:W-:Y:S01]  /*3790*/  UMOV UR41, 0x10200010 ;  /* 0x1020001000297882 */ /* 0x000fe20000000000 */
[----:B------:R-:W-:-:S02]  /*37a0*/  ULOP3.LUT UR29, UR5, 0x10000, URZ, 0xfc, !UPT ;  /* 0x00010000051d7892 */ /* 0x000fc4000f8efcff */
[----:B------:R-:W-:Y:S02]  /*37b0*/  ULOP3.LUT UR30, UR30, 0x10000, URZ, 0xfc, !UPT ;  /* 0x000100001e1e7892 */ /* 0x000fe4000f8efcff */
[----:B------:R-:W-:Y:S01]  /*37c0*/  USEL UR43, UR33, 0x1, !UP0 ;  /* 0x00000001212b7887 */ /* 0x000fe2000c000000 */
[----:B------:R-:W-:Y:S01]  /*37d0*/  UMOV UR38, 0x0 ;  /* 0x0000000000267882 */ /* 0x000fe20000000000 */
[----:B------:R-:W-:Y:S01]  /*37e0*/  UMOV UR39, 0x10200010 ;  /* 0x1020001000277882 */ /* 0x000fe20000000000 */
[----:B------:R-:W-:Y:S01]  /*37f0*/  UMOV UR36, 0x0 ;  /* 0x0000000000247882 */ /* 0x000fe20000000000 */
[----:B------:R-:W-:Y:S01]  /*3800*/  UMOV UR37, 0x10200010 ;  /* 0x1020001000257882 */ /* 0x000fe20000000000 */
[----:B------:R-:W-:Y:S01]  /*3810*/  UMOV UR34, 0x0 ;  /* 0x0000000000227882 */ /* 0x000fe20000000000 */
[----:B------:R-:W-:Y:S01]  /*3820*/  UMOV UR35, 0x10200010 ;  /* 0x1020001000237882 */ /* 0x000fe20000000000 */
[----:B-1----:R-:W-:Y:S02]  /*3830*/  R2UR UR44, R3 ;  /* 0x00000000032c72ca */ /* 0x002fe400000e0000 */
[----:B------:R-:W-:-:S13]  /*3840*/  CS2R R2, SRZ ;  /* 0x0000000000027805 */ /* 0x000fda000001ff00 */
.L_x_73:
[C---:B------:R-:W-:Y:S02]  /*3850*/  LEA R0, R8.reuse, UR26, 0x3 ;  /* 0x0000001a08007c11 */ /* 0x040fe4000f8e18ff */
[----:B------:R-:W-:Y:S02]  /*3860*/  SHF.L.U32 R5, R3, 0x1f, RZ ;  /* 0x0000001f03057819 */ /* 0x000fe400000006ff */
[----:B------:R-:W-:Y:S02]  /*3870*/  LEA R4, R8, UR26, 0x4 ;  /* 0x0000001a08047c11 */ /* 0x000fe4000f8e20ff */
[----:B------:R-:W1:Y:S02]  /*3880*/  SYNCS.PHASECHK.TRANS64.TRYWAIT P0, [R0+URZ+0x80], R5 ;  /* 0x00008005000075a7 */ /* 0x000e6400080011ff */
[----:B-1-3--:R-:W-:Y:S05]  /*3890*/  @!P0 BRA `(.L_x_66) ;  /* 0x0000006400a08947 */ /* 0x00afea0003800000 */
.L_x_164:
[----:B-1----:R-:W1:Y:S01]  /*38a0*/  LDS.128 R4, [R4+0x110] ;  /* 0x0001100004047984 */ /* 0x002e620000000c00 */
[----:B------:R-:W-:Y:S02]  /*38b0*/  VIADD R0, R0, 0x90 ;  /* 0x0000009000007836 */ /* 0x000fe40000000000 */
[----:B------:R-:W-:Y:S01]  /*38c0*/  VIADD R8, R8, 0x1 ;  /* 0x0000000108087836 */ /* 0x000fe20000000000 */
[----:B------:R-:W-:Y:S01]  /*38d0*/  @!PT LDS RZ, [RZ] ;  /* 0x00000000fffff984 */ /* 0x000fe20000000800 */
[----:B------:R-:W-:Y:S01]  /*38e0*/  @!PT LDS RZ, [RZ] ;  /* 0x00000000fffff984 */ /* 0x000fe20000000800 */
[----:B------:R-:W-:Y:S01]  /*38f0*/  @!PT LDS RZ, [RZ] ;  /* 0x00000000fffff984 */ /* 0x000fe20000000800 */
[----:B------:R-:W-:Y:S01]  /*3900*/  @!PT LDS RZ, [RZ] ;  /* 0x00000000fffff984 */ /* 0x000fe20000000800 */
[----:B------:R2:W-:Y:S06]  /*3910*/  MEMBAR.ALL.CTA ;  /* 0x0000000000007992 */ /* 0x0005ec0000008000 */
[----:B--2---:R-:W2:Y:S01]  /*3920*/  FENCE.VIEW.ASYNC.S ;  /* 0x00000000000073c6 */ /* 0x004ea20000000000 */
[----:B------:R-:W-:-:S04]  /*3930*/  PRMT R0, RZ, 0x654, R0 ;  /* 0x00000654ff007816 */ /* 0x000fc80000000000 */
[----:B--2---:R2:W-:Y:S01]  /*3940*/  SYNCS.ARRIVE.TRANS64.RED.A1T0 RZ, [R0+URZ], RZ ;  /* 0x000000ff00ff79a7 */ /* 0x0045e200081004ff */
[----:B-1----:R-:W-:Y:S01]  /*3950*/  LOP3.LUT P1, RZ, R6, 0x1, RZ, 0xc0, !PT ;  /* 0x0000000106ff7812 */ /* 0x002fe2000782c0ff */
[----:B--2---:R-:W-:-:S12]  /*3960*/  BRA.U UP3, `(.L_x_67) ;  /* 0x0000000503087547 */ /* 0x004fd8000b800000 */
[----:B------:R-:W1:Y:S01]  /*3970*/  LDCU UR4, c[0x0][0x38c] ;  /* 0x00007180ff0477ac */ /* 0x000e620008000800 */
[----:B------:R-:W-:Y:S02]  /*3980*/  PLOP3.LUT P2, PT, PT, PT, PT, 0x80, 0x8 ;  /* 0x000000000008781c */ /* 0x000fe40003f4f070 */
[----:B------:R-:W-:Y:S01]  /*3990*/  SHF.L.U32 R5, R9, 0x1f, RZ ;  /* 0x0000001f09057819 */ /* 0x000fe200000006ff */
[----:B------:R-:W-:Y:S02]  /*39a0*/  ULEA UR31, UR32, UR26, 0x3 ;  /* 0x0000001a201f7291 */ /* 0x000fe4000f8e18ff */
[----:B------:R-:W-:Y:S02]  /*39b0*/  ULEA UR11, UR32, UR44, 0x7 ;  /* 0x0000002c200b7291 */ /* 0x000fe4000f8e38ff */
[----:B-1----:R-:W-:-:S06]  /*39c0*/  UISETP.GE.AND UP0, UPT, UR4, 0x1, UPT ;  /* 0x000000010400788c */ /* 0x002fcc000bf06270 */
[----:B------:R-:W-:-:S05]  /*39d0*/  PLOP3.LUT P0, PT, PT, PT, UP0, 0x80, 0x8 ;  /* 0x000000000008781c */ /* 0x000fca0003f0f008 */
[----:B------:R-:W-:-:S08]  /*39e0*/  @UP0 ULEA UR4, UR23, UR26, 0x3 ;  /* 0x0000001a17040291 */ /* 0x000fd0000f8e18ff */
[----:B------:R-:W-:-:S04]  /*39f0*/  @P0 SHF.L.U32 R0, R2, 0x1f, RZ ;  /* 0x0000001f02000819 */ /* 0x000fc800000006ff */
[----:B------:R1:W2:Y:S01]  /*3a00*/  @P0 SYNCS.PHASECHK.TRANS64.TRYWAIT P2, [UR4], R0 ;  /* 0x00000000ff0005a7 */ /* 0x0002a20008041104 */
[----:B------:R-:W3:Y:S02]  /*3a10*/  SYNCS.PHASECHK.TRANS64.TRYWAIT P0, [UR31+0xc0], R5 ;  /* 0x0000c005ff0075a7 */ /* 0x000ee4000800111f */
[----:B-123--:R-:W-:Y:S05]  /*3a20*/  @!P0 BRA `(.L_x_68) ;  /* 0x0000006400508947 */ /* 0x00efea0003800000 */
.L_x_166:
[----:B------:R-:W-:Y:S01]  /*3a30*/  UMOV UR27, UR22 ;  /* 0x00000016001b7c82 */ /* 0x000fe20008000000 */
[----:B------:R-:W-:Y:S05]  /*3a40*/  BRA.U !UP0, `(.L_x_69) ;  /* 0x0000000108c07547 */ /* 0x000fea000b800000 */
[----:B------:R-:W-:Y:S02]  /*3a50*/  UIADD3 UR27, UPT, UPT, UR43, UR22, URZ ;  /* 0x000000162b1b7290 */ /* 0x000fe4000fffe0ff */
[----:B------:R-:W-:Y:S01]  /*3a60*/  UPLOP3.LUT UP2, UPT, UPT, UPT, UPT, 0x40, 0x4 ;  /* 0x000000000004789c */ /* 0x000fe20003f4e870 */
[----:B------:R-:W-:Y:S01]  /*3a70*/  UMOV UR24, UR33 ;  /* 0x0000002100187c82 */ /* 0x000fe20008000000 */
[----:B------:R-:W-:-:S09]  /*3a80*/  UMOV UR10, UR23 ;  /* 0x00000017000a7c82 */ /* 0x000fd20008000000 */
.L_x_72:
[----:B--2---:R-:W-:Y:S01]  /*3a90*/  ULEA UR5, UR10, UR26, 0x3 ;  /* 0x0000001a0a057291 */ /* 0x004fe2000f8e18ff */
[----:B---3--:R-:W-:Y:S11]  /*3aa0*/  @P2 BRA `(.L_x_70) ;  /* 0x00000000000c2947 */ /* 0x008ff60003800000 */
[----:B-1----:R-:W-:Y:S04]  /*3ab0*/  SHF.L.U32 R5, R2, 0x1f, RZ ;  /* 0x0000001f02057819 */ /* 0x002fe800000006ff */
[----:B------:R-:W1:Y:S02]  /*3ac0*/  SYNCS.PHASECHK.TRANS64.TRYWAIT P0, [UR5], R5 ;  /* 0x00000005ff0075a7 */ /* 0x000e640008001105 */
[----:B-1----:R-:W-:Y:S05]  /*3ad0*/  @!P0 BRA `(.L_x_71) ;  /* 0x00000064003c8947 */ /* 0x002fea0003800000 */
.L_x_70:
[----:B------:R-:W-:Y:S01]  /*3ae0*/  UISETP.NE.AND UP0, UPT, UR24, 0x1, UPT ;  /* 0x000000011800788c */ /* 0x000fe2000bf05270 */
[----:B------:R-:W-:Y:S01]  /*3af0*/  PLOP3.LUT P2, PT, PT, PT, PT, 0x80, 0x8 ;  /* 0x000000000008781c */ /* 0x000fe20003f4f070 */
[----:B------:R-:W-:Y:S02]  /*3b00*/  UIADD3 UR4, UPT, UPT, UR10, 0x1, URZ ;  /* 0x000000010a047890 */ /* 0x000fe4000fffe0ff */
[----:B------:R-:W-:Y:S02]  /*3b10*/  UIADD3 UR25, UPT, UPT, UR5, 0x18, URZ ;  /* 0x0000001805197890 */ /* 0x000fe4000fffe0ff */
[----:B------:R-:W-:Y:S01]  /*3b20*/  UISETP.NE.AND UP1, UPT, UR4, 0x3, UPT ;  /* 0x000000030400788c */ /* 0x000fe2000bf25270 */
[----:B------:R-:W-:Y:S01]  /*3b30*/  PLOP3.LUT P0, PT, PT, PT, UP0, 0x80, 0x8 ;  /* 0x000000000008781c */ /* 0x000fe20003f0f008 */
[----:B------:R-:W-:Y:S02]  /*3b40*/  UIADD3 UR22, UPT, UPT, UR22, 0x1, URZ ;  /* 0x0000000116167890 */ /* 0x000fe4000fffe0ff */
[----:B------:R-:W-:Y:S02]  /*3b50*/  USEL UR6, URZ, 0x1, UP1 ;  /* 0x00000001ff067887 */ /* 0x000fe40008800000 */
[----:B------:R-:W-:Y:S02]  /*3b60*/  USEL UR23, UR4, URZ, UP1 ;  /* 0x000000ff04177287 */ /* 0x000fe40008800000 */
[----:B------:R-:W-:Y:S02]  /*3b70*/  UIADD3 UR24, UPT, UPT, UR24, -0x1, URZ ;  /* 0xffffffff18187890 */ /* 0x000fe4000fffe0ff */
[----:B------:R-:W-:Y:S01]  /*3b80*/  @UP0 ULEA UR4, UR23, UR26, 0x3 ;  /* 0x0000001a17040291 */ /* 0x000fe2000f8e18ff */
[----:B------:R-:W-:Y:S01]  /*3b90*/  LOP3.LUT R2, R2, UR6, RZ, 0x3c, !PT ;  /* 0x0000000602027c12 */ /* 0x000fe2000f8e3cff */
[----:B------:R-:W-:Y:S02]  /*3ba0*/  ULEA UR6, UR10, UR30, 0x9 ;  /* 0x0000001e0a067291 */ /* 0x000fe4000f8e48ff */
[----:B------:R-:W-:Y:S01]  /*3bb0*/  UISETP.NE.AND UP0, UPT, UR22, UR27, UPT ;  /* 0x0000001b1600728c */ /* 0x000fe2000bf05270 */
[----:B-1----:R-:W-:Y:S01]  /*3bc0*/  @P0 SHF.L.U32 R0, R2, 0x1f, RZ ;  /* 0x0000001f02000819 */ /* 0x002fe200000006ff */
[----:B------:R-:W-:Y:S02]  /*3bd0*/  UIADD3 UR20, UPT, UPT, UR6, 0x2, URZ ;  /* 0x0000000206147890 */ /* 0x000fe4000fffe0ff */
[----:B------:R-:W-:Y:S01]  /*3be0*/  UIADD3 UR16, UPT, UPT, UR6, 0x4, URZ ;  /* 0x0000000406107890 */ /* 0x000fe2000fffe0ff */
[----:B------:R2:W3:Y:S01]  /*3bf0*/  @P0 SYNCS.PHASECHK.TRANS64.TRYWAIT P2, [UR4], R0 ;  /* 0x00000000ff0005a7 */ /* 0x0004e20008041104 */
[----:B------:R-:W-:Y:S02]  /*3c00*/  ULEA UR4, UR10, UR29, 0xa ;  /* 0x0000001d0a047291 */ /* 0x000fe4000f8e50ff */
[----:B------:R-:W-:Y:S02]  /*3c10*/  UIADD3 UR12, UPT, UPT, UR6, 0x6, URZ ;  /* 0x00000006060c7890 */ /* 0x000fe4000fffe0ff */
[----:B------:R-:W-:Y:S02]  /*3c20*/  UIADD3 UR18, UPT, UPT, UR4, 0x2, URZ ;  /* 0x0000000204127890 */ /* 0x000fe4000fffe0ff */
[----:B------:R-:W-:Y:S02]  /*3c30*/  UIADD3 UR14, UPT, UPT, UR4, 0x4, URZ ;  /* 0x00000004040e7890 */ /* 0x000fe4000fffe0ff */
[----:B------:R-:W-:Y:S01]  /*3c40*/  UIADD3 UR8, UPT, UPT, UR4, 0x6, URZ ;  /* 0x0000000604087890 */ /* 0x000fe2000fffe0ff */
[----:B------:R-:W-:Y:S01]  /*3c50*/  UMOV UR7, 0x40004040 ;  /* 0x4000404000077882 */ /* 0x000fe20000000000 */
[----:B------:R-:W-:Y:S01]  /*3c60*/  UMOV UR5, 0x40004040 ;  /* 0x4000404000057882 */ /* 0x000fe20000000000 */
[----:B------:R-:W-:Y:S01]  /*3c70*/  UMOV UR21, 0x40004040 ;  /* 0x4000404000157882 */ /* 0x000fe20000000000 */
[----:B------:R2:W-:Y:S01]  /*3c80*/  UTCHMMA.2CTA gdesc[UR4], gdesc[UR6], tmem[UR11], tmem[UR40], idesc[UR41], UP2 ;  /* 0x00ff2806040075ea */ /* 0x0005e2000920000b */
[----:B------:R-:W-:Y:S01]  /*3c90*/  UPLOP3.LUT UP2, UPT, UPT, UPT, UPT, 0x80, 0x8 ;  /* 0x000000000008789c */ /* 0x000fe20003f4f070 */
[----:B------:R-:W-:Y:S01]  /*3ca0*/  UMOV UR19, 0x40004040 ;  /* 0x4000404000137882 */ /* 0x000fe20000000000 */
[----:B------:R-:W-:Y:S01]  /*3cb0*/  UMOV UR17, 0x40004040 ;  /* 0x4000404000117882 */ /* 0x000fe20000000000 */
[----:B------:R2:W-:Y:S01]  /*3cc0*/  UTCHMMA.2CTA gdesc[UR18], gdesc[UR20], tmem[UR11], tmem[UR38], idesc[UR39], UPT ;  /* 0x00ff2614120075ea */ /* 0x0005e2000ba0000b */
[----:B------:R-:W-:Y:S01]  /*3cd0*/  UMOV UR15, 0x40004040 ;  /* 0x40004040000f7882 */ /* 0x000fe20000000000 */
[----:B------:R-:W-:Y:S01]  /*3ce0*/  UMOV UR13, 0x40004040 ;  /* 0x40004040000d7882 */ /* 0x000fe20000000000 */
[----:B------:R-:W-:Y:S01]  /*3cf0*/  UMOV UR9, 0x40004040 ;  /* 0x4000404000097882 */ /* 0x000fe20000000000 */
[----:B------:R2:W-:Y:S01]  /*3d00*/  UTCHMMA.2CTA gdesc[UR14], gdesc[UR16], tmem[UR11], tmem[UR36], idesc[UR37], UPT ;  /* 0x00ff24100e0075ea */ /* 0x0005e2000ba0000b */
[----:B------:R2:W-:Y:S01]  /*3d10*/  UTCHMMA.2CTA gdesc[UR8], gdesc[UR12], tmem[UR11], tmem[UR34], idesc[UR35], UPT ;  /* 0x00ff220c080075ea */ /* 0x0005e2000ba0000b */
[----:B------:R2:W-:Y:S01]  /*3d20*/  UTCBAR.2CTA.MULTICAST [UR25], URZ, UR28 ;  /* 0x000000ff190073e9 */ /* 0x0005e2000820081c */
[----:B------:R-:W-:Y:S01]  /*3d30*/  UMOV UR10, UR23 ;  /* 0x00000017000a7c82 */ /* 0x000fe20008000000 */
[----:B------:R-:W-:Y:S05]  /*3d40*/  BRA.U UP0, `(.L_x_72) ;  /* 0xfffffffd00507547 */ /* 0x000fea000b83ffff */
.L_x_69:
[----:B--2---:R-:W-:Y:S01]  /*3d50*/  UIADD3 UR4, UPT, UPT, UR31, 0xa0, URZ ;  /* 0x000000a01f047890 */ /* 0x004fe2000fffe0ff */
[----:B------:R-:W-:-:S08]  /*3d60*/  UMOV UR22, UR27 ;  /* 0x0000001b00167c82 */ /* 0x000fd00008000000 */
[----:B------:R2:W-:Y:S01]  /*3d70*/  UTCBAR.2CTA.MULTICAST [UR4], URZ, UR42 ;  /* 0x000000ff040073e9 */ /* 0x0005e2000820082a */
[----:B------:R-:W-:Y:S02]  /*3d80*/  NOP ;  /* 0x0000000000007918 */ /* 0x000fe40000000000 */
.L_x_67:
[----:B--2---:R-:W-:Y:S01]  /*3d90*/  UIADD3 UR4, UPT, UPT, UR32, 0x1, URZ ;  /* 0x0000000120047890 */ /* 0x004fe2000fffe0ff */
[----:B------:R-:W-:-:S03]  /*3da0*/  ISETP.NE.AND P0, PT, R8, 0x2, PT ;  /* 0x000000020800780c */ /* 0x000fc60003f05270 */
[----:B------:R-:W-:Y:S01]  /*3db0*/  UISETP.NE.AND UP0, UPT, UR4, 0x4, UPT ;  /* 0x000000040400788c */ /* 0x000fe2000bf05270 */
[----:B-1----:R-:W-:Y:S02]  /*3dc0*/  SEL R0, RZ, 0x1, P0 ;  /* 0x00000001ff007807 */ /* 0x002fe40000000000 */
[----:B------:R-:W-:Y:S01]  /*3dd0*/  SEL R8, R8, RZ, P0 ;  /* 0x000000ff08087207 */ /* 0x000fe20000000000 */
[----:B------:R-:W-:Y:S01]  /*3de0*/  USEL UR5, URZ, 0x1, UP0 ;  /* 0x00000001ff057887 */ /* 0x000fe20008000000 */
[----:B------:R-:W-:Y:S01]  /*3df0*/  LOP3.LUT R3, R3, R0, RZ, 0x3c, !PT ;  /* 0x0000000003037212 */ /* 0x000fe200078e3cff */
[----:B------:R-:W-:-:S04]  /*3e00*/  USEL UR32, UR4, URZ, UP0 ;  /* 0x000000ff04207287 */ /* 0x000fc80008000000 */
[----:B------:R-:W-:Y:S01]  /*3e10*/  LOP3.LUT R9, R9, UR5, RZ, 0x3c, !PT ;  /* 0x0000000509097c12 */ /* 0x000fe2000f8e3cff */
[----:B------:R-:W-:Y:S07]  /*3e20*/  @P1 BRA `(.L_x_73) ;  /* 0xfffffff800881947 */ /* 0x000fee000383ffff */
[----:B------:R-:W1:Y:S01]  /*3e30*/  S2UR UR8, SR_CgaCtaId ;  /* 0x00000000000879c3 */ /* 0x000e620000008800 */
[----:B------:R-:W-:Y:S01]  /*3e40*/  ELECT P0, URZ, PT ;  /* 0x0000000000ff782f */ /* 0x000fe20003800000 */
[----:B------:R-:W-:Y:S01]  /*3e50*/  HFMA2 R0, -RZ, RZ, 0, 5.9604644775390625e-08 ;  /* 0x00000001ff007431 */ /* 0x000fe200000001ff */
[----:B------:R-:W-:-:S05]  /*3e60*/  UMOV UR4, 0x40 ;  /* 0x0000004000047882 */ /* 0x000fca0000000000 */
[----:B------:R-:W-:Y:S01]  /*3e70*/  UVIRTCOUNT.DEALLOC.SMPOOL 0x80 ;  /* 0x000000800000784c */ /* 0x000fe20000000000 */
[----:B------:R-:W-:Y:S02]  /*3e80*/  UISETP.NE.AND UP1, UPT, UR46, URZ, UPT ;  /* 0x000000ff2e00728c */ /* 0x000fe4000bf25270 */
[----:B-1----:R-:W-:-:S09]  /*3e90*/  ULEA UR8, UR8, UR4, 0x18 ;  /* 0x0000000408087291 */ /* 0x002fd2000f8ec0ff */
[----:B------:R1:W-:Y:S01]  /*3ea0*/  @P0 STS.U8 [UR8+0x1c], R0 ;  /* 0x00001c00ff000988 */ /* 0x0003e20008000008 */
[----:B------:R-:W-:Y:S05]  /*3eb0*/  BRA.U UP1, `(.L_x_74) ;  /* 0x0000000101a07547 */ /* 0x000fea000b800000 */
[----:B------:R-:W-:Y:S01]  /*3ec0*/  UIADD3 UR7, UPT, UPT, UR26, 0xc0, URZ ;  /* 0x000000c01a077890 */ /* 0x000fe2000fffe0ff */
[----:B------:R-:W-:-:S03]  /*3ed0*/  SHF.L.U32 R3, R9, 0x1f, RZ ;  /* 0x0000001f09037819 */ /* 0x000fc600000006ff */
[----:B------:R-:W-:-:S09]  /*3ee0*/  ULEA UR4, UR32, UR7, 0x3 ;  /* 0x0000000720047291 */ /* 0x000fd2000f8e18ff */
[----:B------:R-:W2:Y:S02]  /*3ef0*/  SYNCS.PHASECHK.TRANS64.TRYWAIT P0, [UR4], R3 ;  /* 0x00000003ff0075a7 */ /* 0x000ea40008001104 */
[----:B--2---:R-:W-:Y:S05]  /*3f00*/  @!P0 BRA `(.L_x_75) ;  /* 0x0000006000488947 */ /* 0x004fea0003800000 */
.L_x_169:
        /* <DEDUP_REMOVED lines=9> */
.L_x_171:
        /* <DEDUP_REMOVED lines=9> */
.L_x_173:
[----:B------:R-:W-:-:S04]  /*4030*/  UIADD3 UR4, UPT, UPT, UR4, 0x1, URZ ;  /* 0x0000000104047890 */ /* 0x000fc8000fffe0ff */
[----:B------:R-:W-:-:S04]  /*4040*/  UISETP.NE.AND UP0, UPT, UR4, 0x4, UPT ;  /* 0x000000040400788c */ /* 0x000fc8000bf05270 */
[----:B------:R-:W-:Y:S02]  /*4050*/  USEL UR5, URZ, 0x1, UP0 ;  /* 0x00000001ff057887 */ /* 0x000fe40008000000 */
[----:B------:R-:W-:-:S04]  /*4060*/  USEL UR4, UR4, URZ, UP0 ;  /* 0x000000ff04047287 */ /* 0x000fc80008000000 */
[----:B------:R-:W-:Y:S01]  /*4070*/  ULEA UR4, UR4, UR7, 0x3 ;  /* 0x0000000704047291 */ /* 0x000fe2000f8e18ff */
[----:B-1----:R-:W-:-:S04]  /*4080*/  LOP3.LUT R3, R2, UR5, RZ, 0x3c, !PT ;  /* 0x0000000502037c12 */ /* 0x002fc8000f8e3cff */
[----:B------:R-:W-:Y:S01]  /*4090*/  SHF.L.U32 R3, R3, 0x1f, RZ ;  /* 0x0000001f03037819 */ /* 0x000fe200000006ff */
[----:B------:R-:W-:-:S04]  /*40a0*/  IMAD.U32 R0, RZ, RZ, UR4 ;  /* 0x00000004ff007e24 */ /* 0x000fc8000f8e00ff */
[----:B------:R1:W2:Y:S03]  /*40b0*/  SYNCS.PHASECHK.TRANS64.TRYWAIT P0, [R0+URZ], R3 ;  /* 0x00000003000075a7 */ /* 0x0002a600080011ff */
[----:B--2---:R-:W-:Y:S05]  /*40c0*/  @!P0 NANOSLEEP.SYNCS 0x989680 ;  /* 0x009896800000895d */ /* 0x004fea0003900000 */
[----:B------:R-:W2:Y:S02]  /*40d0*/  @!P0 SYNCS.PHASECHK.TRANS64 P0, [R0+URZ], R3 ;  /* 0x00000003000085a7 */ /* 0x000ea400080010ff */
[----:B--2---:R-:W-:Y:S05]  /*40e0*/  @P0 BRA `(.L_x_78) ;  /* 0x0000000000200947 */ /* 0x004fea0003800000 */
.L_x_79:
[----:B--2---:R2:W4:Y:S02]  /*40f0*/  SYNCS.PHASECHK.TRANS64.TRYWAIT P0, [R0+URZ], R3 ;  /* 0x00000003000075a7 */ /* 0x00452400080011ff */
[----:B----4-:R-:W-:Y:S05]  /*4100*/  @!P0 NANOSLEEP.SYNCS 0x989680 ;  /* 0x009896800000895d */ /* 0x010fea0003900000 */
[----:B------:R-:W4:Y:S02]  /*4110*/  @!P0 SYNCS.PHASECHK.TRANS64 P0, [R0+URZ], R3 ;  /* 0x00000003000085a7 */ /* 0x000f2400080010ff */
[----:B----4-:R-:W-:Y:S05]  /*4120*/  @!P0 BRA `(.L_x_79) ;  /* 0xfffffffc00f08947 */ /* 0x010fea000383ffff */
[----:B------:R-:W-:Y:S05]  /*4130*/  BRA `(.L_x_78) ;  /* 0x00000000000c7947 */ /* 0x000fea0003800000 */
.L_x_74:
[----:B------:R-:W-:-:S04]  /*4140*/  UIADD3 UR4, UPT, UPT, UR26, 0x100, URZ ;  /* 0x000001001a047890 */ /* 0x000fc8000fffe0ff */
[----:B------:R-:W-:-:S09]  /*4150*/  UPRMT UR4, UR45, 0x654, UR4 ;  /* 0x000006542d047896 */ /* 0x000fd20008000004 */
[----:B------:R-:W-:Y:S03]  /*4160*/  SYNCS.ARRIVE.TRANS64.RED.A1T0 RZ, [UR4], RZ ;  /* 0x000000ffffff79a7 */ /* 0x000fe60008100404 */
.L_x_78:
[----:B-12---:R-:W-:Y:S01]  /*4170*/  SHF.L.U32 R3, RZ, 0x1f, RZ ;  /* 0x0000001fff037819 */ /* 0x006fe200000006ff */
[----:B------:R-:W-:Y:S01]  /*4180*/  UIADD3 UR4, UPT, UPT, UR26, 0x100, URZ ;  /* 0x000001001a047890 */ /* 0x000fe2000fffe0ff */
[----:B------:R-:W-:Y:S02]  /*4190*/  PLOP3.LUT P0, PT, PT, PT, UP1, 0x80, 0x8 ;  /* 0x000000000008781c */ /* 0x000fe40003f0f018 */
[----:B------:R-:W1:Y:S02]  /*41a0*/  SYNCS.PHASECHK.TRANS64.TRYWAIT P1, [UR26+0x100], R3 ;  /* 0x00010003ff0075a7 */ /* 0x000e64000802111a */
[----:B-1----:R-:W-:Y:S09]  /*41b0*/  @!P1 BRA `(.L_x_80) ;  /* 0x0000005c00e49947 */ /* 0x002ff20003800000 */
.L_x_175:
[----:B------:R-:W-:Y:S01]  /*41c0*/  @!UP1 UPRMT UR4, UR45, 0x654, UR4 ;  /* 0x000006542d049896 */ /* 0x000fe20008000004 */
[----:B------:R-:W-:Y:S01]  /*41d0*/  UMOV UR5, 0xffff ;  /* 0x0000ffff00057882 */ /* 0x000fe20000000000 */
[----:B------:R-:W-:-:S07]  /*41e0*/  UMOV UR6, 0x1 ;  /* 0x0000000100067882 */ /* 0x000fce0000000000 */
[----:B------:R-:W-:Y:S01]  /*41f0*/  @!P0 SYNCS.ARRIVE.TRANS64.RED.A1T0 RZ, [UR4], RZ ;  /* 0x000000ffffff89a7 */ /* 0x000fe20008100404 */
[----:B------:R-:W-:Y:S01]  /*4200*/  NOP ;  /* 0x0000000000007918 */ /* 0x000fe20000000000 */
[----:B-1----:R-:W1:Y:S01]  /*4210*/  LDS R0, [UR8+0x14] ;  /* 0x00001408ff007984 */ /* 0x002e620008000800 */
[----:B------:R-:W-:-:S04]  /*4220*/  ULOP3.LUT UR4, UR44, 0xffff, URZ, 0xc0, !UPT ;  /* 0x0000ffff2c047892 */ /* 0x000fc8000f8ec0ff */
[----:B------:R-:W-:-:S04]  /*4230*/  USHF.R.U32.HI UR4, URZ, 0x5, UR4 ;  /* 0x00000005ff047899 */ /* 0x000fc80008011604 */
[----:B------:R-:W-:Y:S02]  /*4240*/  USHF.L.U32 UR5, UR5, UR4, URZ ;  /* 0x0000000405057299 */ /* 0x000fe400080006ff */
[----:B------:R-:W-:-:S04]  /*4250*/  USHF.L.U32 UR4, UR6, UR4, URZ ;  /* 0x0000000406047299 */ /* 0x000fc800080006ff */
[----:B-1----:R-:W-:-:S04]  /*4260*/  LOP3.LUT R0, R0, UR5, RZ, 0xc0, !PT ;  /* 0x0000000500007c12 */ /* 0x002fc8000f8ec0ff */
[----:B------:R-:W-:-:S13]  /*4270*/  ISETP.NE.AND P0, PT, R0, UR5, PT ;  /* 0x0000000500007c0c */ /* 0x000fda000bf05270 */
[----:B------:R-:W-:Y:S05]  /*4280*/  @P0 BRA `(.L_x_81) ;  /* 0x0000000000580947 */ /* 0x000fea0003800000 */
[----:B------:R-:W1:Y:S02]  /*4290*/  LDS R0, [UR8+0x18] ;  /* 0x00001808ff007984 */ /* 0x000e640008000800 */
[----:B-1----:R-:W-:-:S04]  /*42a0*/  LOP3.LUT R0, R0, UR4, RZ, 0xc0, !PT ;  /* 0x0000000400007c12 */ /* 0x002fc8000f8ec0ff */
[----:B------:R-:W-:-:S13]  /*42b0*/  ISETP.NE.AND P0, PT, R0, UR4, PT ;  /* 0x0000000400007c0c */ /* 0x000fda000bf05270 */
[----:B------:R-:W-:Y:S05]  /*42c0*/  @P0 BRA `(.L_x_82) ;  /* 0x00000000003c0947 */ /* 0x000fea0003800000 */
[----:B------:R-:W1:Y:S01]  /*42d0*/  S2R R2, SR_LANEID ;  /* 0x0000000000027919 */ /* 0x000e620000000000 */
[----:B------:R-:W-:Y:S01]  /*42e0*/  ULOP3.LUT UR5, URZ, UR5, URZ, 0x33, !UPT ;  /* 0x00000005ff057292 */ /* 0x000fe2000f8e33ff */
[----:B------:R-:W-:Y:S01]  /*42f0*/  LOP3.LUT R4, RZ, UR4, RZ, 0x33, !PT ;  /* 0x00000004ff047c12 */ /* 0x000fe2000f8e33ff */
[----:B------:R-:W-:Y:S02]  /*4300*/  VOTEU.ANY UR4, UPT, PT ;  /* 0x0000000000047886 */ /* 0x000fe400038e0100 */
[----:B------:R-:W-:Y:S01]  /*4310*/  UFLO.U32 UR4, UR4 ;  /* 0x00000004000472bd */ /* 0x000fe200080e0000 */
[----:B------:R-:W2:Y:S01]  /*4320*/  REDUX UR6, R4 ;  /* 0x00000000040673c4 */ /* 0x000ea20000000000 */
[----:B------:R-:W-:-:S06]  /*4330*/  IMAD.U32 R0, RZ, RZ, UR5 ;  /* 0x00000005ff007e24 */ /* 0x000fcc000f8e00ff */
[----:B------:R4:W-:Y:S01]  /*4340*/  UTCATOMSWS.AND URZ, UR5 ;  /* 0x0000000500ff79e3 */ /* 0x0009e20008000000 */
[----:B------:R-:W3:Y:S01]  /*4350*/  REDUX UR7, R0 ;  /* 0x00000000000773c4 */ /* 0x000ee20000000000 */
[----:B-1----:R-:W-:Y:S01]  /*4360*/  ISETP.EQ.U32.AND P0, PT, R2, UR4, PT ;  /* 0x0000000402007c0c */ /* 0x002fe2000bf02070 */
[----:B--2---:R-:W-:Y:S01]  /*4370*/  IMAD.U32 R2, RZ, RZ, UR6 ;  /* 0x00000006ff027e24 */ /* 0x004fe2000f8e00ff */
[----:B---3--:R-:W-:-:S11]  /*4380*/  MOV R3, UR7 ;  /* 0x0000000700037c02 */ /* 0x008fd60008000f00 */
[----:B------:R4:W-:Y:S04]  /*4390*/  @P0 ATOMS.AND RZ, [UR8+0x14], R3 ;  /* 0x00001403ffff098c */ /* 0x0009e8000a800008 */
[----:B------:R4:W-:Y:S01]  /*43a0*/  @P0 ATOMS.AND RZ, [UR8+0x18], R2 ;  /* 0x00001802ffff098c */ /* 0x0009e2000a800008 */
[----:B------:R-:W-:Y:S05]  /*43b0*/  BRA `(.L_x_83) ;  /* 0x0000000000147947 */ /* 0x000fea0003800000 */
.L_x_82:
[----:B------:R-:W-:Y:S02]  /*43c0*/  MOV R2, 0x43e0 ;  /* 0x000043e000027802 */ /* 0x000fe40000000f00 */
[----:B---3-5:R-:W-:Y:S05]  /*43d0*/  CALL.REL.NOINC `($__internal_0_$__cuda_sm10x_tcgen05_guardrail_trap_col_being_dealloced_not_returned_by_alloc) ;  /* 0x0000006000c47944 */ /* 0x028fea0003c00000 */
[----:B------:R-:W-:Y:S05]  /*43e0*/  BRA `(.L_x_83) ;  /* 0x0000000000087947 */ /* 0x000fea0003800000 */
.L_x_81:
[----:B------:R-:W-:Y:S02]  /*43f0*/  MOV R2, 0x4410 ;  /* 0x0000441000027802 */ /* 0x000fe40000000f00 */
[----:B---3-5:R-:W-:Y:S05]  /*4400*/  CALL.REL.NOINC `($__internal_2_$__cuda_sm10x_tcgen05_guardrail_trap_unallocated_columns_being_dealloced) ;  /* 0x0000006000d07944 */ /* 0x028fea0003c00000 */
.L_x_83:
[----:B------:R-:W-:Y:S01]  /*4410*/  NOP ;  /* 0x0000000000007918 */ /* 0x000fe20000000000 */
[----:B----4-:R-:W-:Y:S05]  /*4420*/  EXIT ;  /* 0x000000000000794d */ /* 0x010fea0003800000 */
.L_x_54:
[----:B------:R-:W-:-:S09]  /*4430*/  UISETP.NE.OR UP0, UPT, UR13, 0x3, !UP3 ;  /* 0x000000030d00788c */ /* 0x000fd2000df05670 */
[----:B------:R-:W-:Y:S05]  /*4440*/  BRA.U UP0, `(.L_x_84) ;  /* 0x00000011005c7547 */ /* 0x000fea000b800000 */
[----:B------:R-:W1:Y:S01]  /*4450*/  S2UR UR10, SR_CgaCtaId ;  /* 0x00000000000a79c3 */ /* 0x000e620000008800 */
[----:B------:R-:W2:Y:S01]  /*4460*/  LDCU UR31, c[0x0][0x370] ;  /* 0x00006e00ff1f77ac */ /* 0x000ea20008000800 */
[----:B------:R-:W-:Y:S02]  /*4470*/  HFMA2 R13, -RZ, RZ, 0, 0 ;  /* 0x00000000ff0d7431 */ /* 0x000fe400000001ff */
[----:B------:R-:W-:Y:S01]  /*4480*/  IMAD.MOV.U32 R15, RZ, RZ, 0x1 ;  /* 0x00000001ff0f7424 */ /* 0x000fe200078e00ff */
[----:B------:R-:W-:Y:S01]  /*4490*/  MOV R7, 0x2000 ;  /* 0x0000200000077802 */ /* 0x000fe20000000f00 */
[----:B------:R-:W2:Y:S01]  /*44a0*/  LDCU.128 UR44, c[0x0][0xb10] ;  /* 0x00016200ff2c77ac */ /* 0x000ea20008000c00 */
[----:B------:R-:W-:Y:S01]  /*44b0*/  IMAD.MOV.U32 R14, RZ, RZ, RZ ;  /* 0x000000ffff0e7224 */ /* 0x000fe200078e00ff */
[----:B------:R-:W3:Y:S01]  /*44c0*/  LDC.64 R16, c[0x0][0x348] ;  /* 0x0000d200ff107b82 */ /* 0x000ee20000000a00 */
[----:B------:R-:W4:Y:S01]  /*44d0*/  LDCU UR30, c[0x0][0x374] ;  /* 0x00006e80ff1e77ac */ /* 0x000f220008000800 */
[----:B------:R-:W1:Y:S06]  /*44e0*/  LDCU UR15, c[0x0][0xb0c] ;  /* 0x00016180ff0f77ac */ /* 0x000e6c0008000800 */
[----:B------:R-:W3:Y:S01]  /*44f0*/  LDC.64 R2, c[0x0][0x888] ;  /* 0x00022200ff027b82 */ /* 0x000ee20000000a00 */
[----:B------:R-:W3:Y:S01]  /*4500*/  LDCU UR49, c[0x0][0xb20] ;  /* 0x00016400ff3177ac */ /* 0x000ee20008000800 */
[----:B------:R-:W3:Y:S06]  /*4510*/  LDCU UR4, c[0x0][0xb30] ;  /* 0x00016600ff0477ac */ /* 0x000eec0008000800 */
[----:B------:R-:W3:Y:S01]  /*4520*/  LDC.64 R4, c[0x0][0x890] ;  /* 0x00022400ff047b82 */ /* 0x000ee20000000a00 */
[----:B------:R-:W-:Y:S01]  /*4530*/  UMOV UR21, 0x400 ;  /* 0x0000040000157882 */ /* 0x000fe20000000000 */
[----:B--2---:R-:W-:-:S02]  /*4540*/  UIMAD.WIDE.U32 UR6, UR31, UR44, URZ ;  /* 0x0000002c1f0672a5 */ /* 0x004fc4000f8e00ff */
[----:B----4-:R-:W-:Y:S02]  /*4550*/  UIMAD.WIDE.U32 UR8, UR30, UR47, URZ ;  /* 0x0000002f1e0872a5 */ /* 0x010fe4000f8e00ff */
[----:B-1----:R-:W-:Y:S02]  /*4560*/  ULEA UR21, UR10, UR21, 0x18 ;  /* 0x000000150a157291 */ /* 0x002fe4000f8ec0ff */
[----:B------:R-:W-:Y:S02]  /*4570*/  UPLOP3.LUT UP3, UPT, UPT, UPT, UPT, 0x40, 0x4 ;  /* 0x000000000004789c */ /* 0x000fe40003f6e870 */
[----:B------:R-:W-:Y:S02]  /*4580*/  UIADD3 UR37, UPT, UPT, UR21, 0x48, URZ ;  /* 0x0000004815257890 */ /* 0x000fe4000fffe0ff */
[----:B------:R-:W-:Y:S02]  /*4590*/  UIADD3 UR33, UPT, UPT, UR21, 0x30, URZ ;  /* 0x0000003015217890 */ /* 0x000fe4000fffe0ff */
[----:B------:R-:W-:-:S02]  /*45a0*/  UIADD3 UR25, UPT, UPT, UR21, 0x38, URZ ;  /* 0x0000003815197890 */ /* 0x000fc4000fffe0ff */
[----:B------:R-:W-:Y:S01]  /*45b0*/  UIADD3 UR17, UPT, UPT, UR21, 0x40, URZ ;  /* 0x0000004015117890 */ /* 0x000fe2000fffe0ff */
[----:B------:R-:W-:Y:S01]  /*45c0*/  UMOV UR6, UR7 ;  /* 0x0000000700067c82 */ /* 0x000fe20008000000 */
[----:B------:R-:W-:Y:S01]  /*45d0*/  UMOV UR41, UR9 ;  /* 0x0000000900297c82 */ /* 0x000fe20008000000 */
[----:B------:R-:W-:Y:S02]  /*45e0*/  UISETP.GE.AND UP0, UPT, UR42, 0x1, UPT ;  /* 0x000000012a00788c */ /* 0x000fe4000bf06270 */
[----:B------:R-:W-:Y:S01]  /*45f0*/  UISETP.NE.AND UP4, UPT, UR42, 0x1, UPT ;  /* 0x000000012a00788c */ /* 0x000fe2000bf85270 */
[----:B------:R-:W1:Y:S01]  /*4600*/  LDCU.64 UR22, c[0x0][0xb28] ;  /* 0x00016500ff1677ac */ /* 0x000e620008000a00 */
[----:B------:R-:W-:Y:S02]  /*4610*/  UISETP.NE.AND UP6, UPT, UR15, 0x1, UPT ;  /* 0x000000010f00788c */ /* 0x000fe4000bfc5270 */
[----:B------:R-:W-:Y:S02]  /*4620*/  UISETP.NE.AND UP5, UPT, UR46, 0x1, UPT ;  /* 0x000000012e00788c */ /* 0x000fe4000bfa5270 */
[----:B------:R-:W-:-:S02]  /*4630*/  UPRMT UR37, UR10, 0x654, UR37 ;  /* 0x000006540a257896 */ /* 0x000fc40008000025 */
[----:B------:R-:W-:Y:S02]  /*4640*/  USHF.R.U32.HI UR43, URZ, UR45, UR6 ;  /* 0x0000002dff2b7299 */ /* 0x000fe40008011606 */
[----:B------:R-:W-:Y:S02]  /*4650*/  UPRMT UR40, UR10, 0x654, UR33 ;  /* 0x000006540a287896 */ /* 0x000fe40008000021 */
[----:B------:R-:W-:Y:S02]  /*4660*/  UPRMT UR39, UR10, 0x654, UR25 ;  /* 0x000006540a277896 */ /* 0x000fe40008000019 */
[----:B------:R-:W-:Y:S02]  /*4670*/  UPRMT UR38, UR10, 0x654, UR17 ;  /* 0x000006540a267896 */ /* 0x000fe40008000011 */
[----:B---3--:R-:W-:Y:S02]  /*4680*/  USHF.R.U32.HI UR41, URZ, UR49, UR41 ;  /* 0x00000031ff297299 */ /* 0x008fe40008011629 */
[----:B------:R-:W-:-:S11]  /*4690*/  UISETP.NE.AND UP2, UPT, UR4, 0x1, UPT ;  /* 0x000000010400788c */ /* 0x000fd6000bf45270 */
.L_x_95:
[C---:B------:R-:W-:Y:S02]  /*46a0*/  LEA R12, R14.reuse, UR21, 0x3 ;  /* 0x000000150e0c7c11 */ /* 0x040fe4000f8e18ff */
[----:B------:R-:W-:Y:S02]  /*46b0*/  SHF.L.U32 R9, R13, 0x1f, RZ ;  /* 0x0000001f0d097819 */ /* 0x000fe400000006ff */
[----:B------:R-:W-:Y:S02]  /*46c0*/  LEA R10, R14, UR21, 0x4 ;  /* 0x000000150e0a7c11 */ /* 0x000fe4000f8e20ff */
[----:B--2---:R-:W2:Y:S02]  /*46d0*/  SYNCS.PHASECHK.TRANS64.TRYWAIT P0, [R12+URZ+0x80], R9 ;  /* 0x000080090c0075a7 */ /* 0x004ea400080011ff */
[----:B--2---:R-:W-:Y:S05]  /*46e0*/  @!P0 BRA `(.L_x_85) ;  /* 0x0000005800b08947 */ /* 0x004fea0003800000 */
.L_x_176:
[----:B--2---:R-:W2:Y:S01]  /*46f0*/  LDS.128 R8, [R10+0x110] ;  /* 0x000110000a087984 */ /* 0x004ea20000000c00 */
[----:B------:R-:W-:Y:S01]  /*4700*/  UISETP.GE.AND UP0, UPT, UR42, 0x1, UPT ;  /* 0x000000012a00788c */ /* 0x000fe2000bf06270 */
[----:B------:R-:W-:Y:S01]  /*4710*/  @!PT LDS RZ, [RZ] ;  /* 0x00000000fffff984 */ /* 0x000fe20000000800 */
[----:B------:R-:W-:Y:S01]  /*4720*/  @!PT LDS RZ, [RZ] ;  /* 0x00000000fffff984 */ /* 0x000fe20000000800 */
[----:B------:R-:W-:Y:S01]  /*4730*/  @!PT LDS RZ, [RZ] ;  /* 0x00000000fffff984 */ /* 0x000fe20000000800 */
[----:B------:R-:W-:Y:S01]  /*4740*/  @!PT LDS RZ, [RZ] ;  /* 0x00000000fffff984 */ /* 0x000fe20000000800 */
[----:B------:R3:W-:Y:S06]  /*4750*/  MEMBAR.ALL.CTA ;  /* 0x0000000000007992 */ /* 0x0007ec0000008000 */
[----:B---3--:R-:W3:Y:S01]  /*4760*/  FENCE.VIEW.ASYNC.S ;  /* 0x00000000000073c6 */ /* 0x008ee20000000000 */
[----:B--2---:R-:W-:Y:S11]  /*4770*/  LOP3.LUT P0, RZ, R10, 0x1, RZ, 0xc0, !PT ;  /* 0x000000010aff7812 */ /* 0x004ff6000780c0ff */
[----:B------:R-:W-:Y:S02]  /*4780*/  @!UPT UIADD3 URZ, UPT, UPT, URZ, URZ, URZ ;  /* 0x000000fffffff290 */ /* 0x000fe4000fffe0ff */
[----:B---3--:R-:W-:Y:S01]  /*4790*/  VOTEU.ANY UP1, P0 ;  /* 0x0000000000ff7886 */ /* 0x008fe20000020100 */
[----:B------:R-:W-:Y:S11]  /*47a0*/  PLOP3.LUT P0, PT, PT, PT, UP1, 0x80, 0x8 ;  /* 0x000000000008781c */ /* 0x000ff60003f0f018 */
[----:B------:R-:W-:Y:S02]  /*47b0*/  @!UPT UIADD3 URZ, UPT, UPT, URZ, URZ, URZ ;  /* 0x000000fffffff290 */ /* 0x000fe4000fffe0ff */
[----:B------:R-:W-:Y:S02]  /*47c0*/  @P0 SHF.R.U32.HI R0, RZ, 0x10, R9 ;  /* 0x00000010ff000819 */ /* 0x000fe40000011609 */
[----:B------:R-:W-:Y:S02]  /*47d0*/  @P0 MOV R6, R8 ;  /* 0x0000000800060202 */ /* 0x000fe40000000f00 */
[----:B------:R-:W-:Y:S01]  /*47e0*/  @P0 R2UR UR4, R0 ;  /* 0x00000000000402ca */ /* 0x000fe200000e0000 */
[----:B------:R-:W-:Y:S01]  /*47f0*/  VIADD R0, R12, 0x90 ;  /* 0x000000900c007836 */ /* 0x000fe20000000000 */
[----:B------:R-:W-:Y:S02]  /*4800*/  @P0 LOP3.LUT R8, R9, 0xffff, RZ, 0xc0, !PT ;  /* 0x0000ffff09080812 */ /* 0x000fe400078ec0ff */
[----:B------:R-:W-:Y:S02]  /*4810*/  @P0 R2UR UR6, R6 ;  /* 0x00000000060602ca */ /* 0x000fe400000e0000 */
[----:B------:R-:W-:Y:S02]  /*4820*/  PRMT R0, RZ, 0x654, R0 ;  /* 0x00000654ff007816 */ /* 0x000fe40000000000 */
[----:B------:R-:W-:Y:S02]  /*4830*/  @P0 R2UR UR5, R8 ;  /* 0x00000000080502ca */ /* 0x000fe400000e0000 */
[----:B------:R2:W-:Y:S03]  /*4840*/  SYNCS.ARRIVE.TRANS64.RED.A1T0 RZ, [R0+URZ], RZ ;  /* 0x000000ff00ff79a7 */ /* 0x0005e600081004ff */
[----:B------:R-:W-:Y:S04]  /*4850*/  @UP1 UMOV UR29, UR4 ;  /* 0x00000004001d1c82 */ /* 0x000fe80008000000 */
[----:B------:R-:W-:Y:S04]  /*4860*/  @UP1 UMOV UR14, UR6 ;  /* 0x00000006000e1c82 */ /* 0x000fe80008000000 */
[----:B------:R-:W-:Y:S01]  /*4870*/  @UP1 UMOV UR13, UR5 ;  /* 0x00000005000d1c82 */ /* 0x000fe20008000000 */
[----:B------:R-:W-:Y:S05]  /*4880*/  BRA.U !UP0, `(.L_x_86) ;  /* 0x0000000108a47547 */ /* 0x000fea000b800000 */
[----:B------:R-:W-:Y:S02]  /*4890*/  UIMAD.WIDE.U32 UR18, UR13, UR47, URZ ;  /* 0x0000002f0d1272a5 */ /* 0x000fe4000f8e00ff */
[----:B------:R-:W-:Y:S02]  /*48a0*/  UIMAD.WIDE.U32 UR26, UR14, UR44, URZ ;  /* 0x0000002c0e1a72a5 */ /* 0x000fe4000f8e00ff */
[----:B------:R-:W-:Y:S02]  /*48b0*/  USEL UR4, UR30, UR41, !UP5 ;  /* 0x000000291e047287 */ /* 0x000fe4000e800000 */
[----:B------:R-:W-:Y:S02]  /*48c0*/  USEL UR7, UR31, UR43, !UP6 ;  /* 0x0000002b1f077287 */ /* 0x000fe4000f000000 */
[----:B-1----:R-:W-:Y:S02]  /*48d0*/  UIMAD.WIDE.U32 UR8, UR4, UR22, URZ ;  /* 0x00000016040872a5 */ /* 0x002fe4000f8e00ff */
[----:B------:R-:W-:Y:S01]  /*48e0*/  UIMAD.WIDE.U32 UR10, UR7, UR22, URZ ;  /* 0x00000016070a72a5 */ /* 0x000fe2000f8e00ff */
[----:B------:R-:W-:Y:S02]  /*48f0*/  UMOV UR5, UR19 ;  /* 0x0000001300057c82 */ /* 0x000fe40008000000 */
[----:B------:R-:W-:Y:S03]  /*4900*/  USHF.R.U32.HI UR6, URZ, UR49, UR5 ;  /* 0x00000031ff067299 */ /* 0x000fe60008011605 */
[----:B------:R-:W-:Y:S01]  /*4910*/  UMOV UR5, UR27 ;  /* 0x0000001b00057c82 */ /* 0x000fe20008000000 */
[----:B------:R-:W-:Y:S02]  /*4920*/  USEL UR6, UR13, UR6, !UP5 ;  /* 0x000000060d067287 */ /* 0x000fe4000e800000 */
[----:B------:R-:W-:Y:S03]  /*4930*/  USHF.R.U32.HI UR12, URZ, UR45, UR5 ;  /* 0x0000002dff0c7299 */ /* 0x000fe60008011605 */
[----:B------:R-:W-:Y:S02]  /*4940*/  UMOV UR5, UR9 ;  /* 0x0000000900057c82 */ /* 0x000fe40008000000 */
[----:B------:R-:W-:Y:S03]  /*4950*/  @UP4 USHF.R.U32.HI UR4, URZ, UR23, UR5 ;  /* 0x00000017ff044299 */ /* 0x000fe60008011605 */
[----:B------:R-:W-:Y:S01]  /*4960*/  UMOV UR5, UR11 ;  /* 0x0000000b00057c82 */ /* 0x000fe20008000000 */
[----:B------:R-:W-:Y:S02]  /*4970*/  UIMAD UR4, UR42, UR4, URZ ;  /* 0x000000042a0472a4 */ /* 0x000fe4000f8e02ff */
[----:B------:R-:W-:Y:S02]  /*4980*/  @UP4 USHF.R.U32.HI UR7, URZ, UR23, UR5 ;  /* 0x00000017ff074299 */ /* 0x000fe40008011605 */
[----:B------:R-:W-:Y:S02]  /*4990*/  UIMAD.WIDE.U32 UR10, UR6, UR22, URZ ;  /* 0x00000016060a72a5 */ /* 0x000fe4000f8e00ff */
[----:B------:R-:W-:Y:S02]  /*49a0*/  USEL UR5, UR14, UR12, !UP6 ;  /* 0x0000000c0e057287 */ /* 0x000fe4000f000000 */
[----:B------:R-:W-:Y:S02]  /*49b0*/  UIMAD UR8, UR42, UR7, URZ ;  /* 0x000000072a0872a4 */ /* 0x000fe4000f8e02ff */
[----:B------:R-:W-:Y:S03]  /*49c0*/  UISETP.GE.AND UP0, UPT, UR6, UR4, UPT ;  /* 0x000000040600728c */ /* 0x000fe6000bf06270 */
[----:B------:R-:W-:Y:S01]  /*49d0*/  UMOV UR4, UR11 ;  /* 0x0000000b00047c82 */ /* 0x000fe20008000000 */
[----:B------:R-:W-:Y:S02]  /*49e0*/  UISETP.GE.OR UP0, UPT, UR5, UR8, UP0 ;  /* 0x000000080500728c */ /* 0x000fe40008706670 */
[----:B------:R-:W-:Y:S02]  /*49f0*/  USHF.R.U32.HI UR4, URZ, UR23, UR4 ;  /* 0x00000017ff047299 */ /* 0x000fe40008011604 */
[----:B------:R-:W-:Y:S02]  /*4a00*/  UIMAD.WIDE.U32 UR8, UR5, UR22, URZ ;  /* 0x00000016050872a5 */ /* 0x000fe4000f8e00ff */
[----:B------:R-:W-:Y:S04]  /*4a10*/  USEL UR10, UR6, UR4, !UP4 ;  /* 0x00000004060a7287 */ /* 0x000fe8000e000000 */
[----:B------:R-:W-:Y:S01]  /*4a20*/  UIADD3 UR11, UPT, UPT, -UR10, URZ, URZ ;  /* 0x000000ff0a0b7290 */ /* 0x000fe2000fffe1ff */
[----:B------:R-:W-:Y:S02]  /*4a30*/  @!UP0 UMOV UR4, UR9 ;  /* 0x0000000900048c82 */ /* 0x000fe40008000000 */
[----:B------:R-:W-:Y:S02]  /*4a40*/  @!UP0 USHF.R.U32.HI UR4, URZ, UR23, UR4 ;  /* 0x00000017ff048299 */ /* 0x000fe40008011604 */
[----:B------:R-:W-:Y:S02]  /*4a50*/  UIMAD UR8, UR42, UR11, UR6 ;  /* 0x0000000b2a0872a4 */ /* 0x000fe4000f8e0206 */
[----:B------:R-:W-:Y:S04]  /*4a60*/  @!UP0 USEL UR4, UR5, UR4, !UP4 ;  /* 0x0000000405048287 */ /* 0x000fe8000e000000 */
[----:B------:R-:W-:Y:S02]  /*4a70*/  @!UP0 UIMAD UR8, UR7, UR8, UR4 ;  /* 0x00000008070882a4 */ /* 0x000fe4000f8e0204 */
[----:B------:R-:W-:Y:S02]  /*4a80*/  @!UP0 UIADD3 UR9, UPT, UPT, UR10, -UR4, URZ ;  /* 0x800000040a098290 */ /* 0x000fe4000fffe0ff */
[----:B------:R-:W-:Y:S02]  /*4a90*/  UIADD3 UR4, UPT, UPT, -UR5, URZ, URZ ;  /* 0x000000ff05047290 */ /* 0x000fe4000fffe1ff */
[----:B------:R-:W-:Y:S02]  /*4aa0*/  UIADD3 UR7, UPT, UPT, -UR6, URZ, URZ ;  /* 0x000000ff06077290 */ /* 0x000fe4000fffe1ff */
[----:B------:R-:W-:Y:S02]  /*4ab0*/  @!UP0 UIMAD UR6, UR9, UR42, UR5 ;  /* 0x0000002a090682a4 */ /* 0x000fe4000f8e0205 */
[----:B------:R-:W-:Y:S02]  /*4ac0*/  UIMAD UR14, UR15, UR4, UR14 ;  /* 0x000000040f0e72a4 */ /* 0x000fe4000f8e020e */
[----:B------:R-:W-:Y:S01]  /*4ad0*/  UIMAD UR13, UR46, UR7, UR13 ;  /* 0x000000072e0d72a4 */ /* 0x000fe2000f8e020d */
[----:B------:R-:W-:Y:S02]  /*4ae0*/  @!UP0 UMOV UR5, UR8 ;  /* 0x0000000800058c82 */ /* 0x000fe40008000000 */
[----:B------:R-:W-:Y:S02]  /*4af0*/  UIMAD UR14, UR5, UR15, UR14 ;  /* 0x0000000f050e72a4 */ /* 0x000fe4000f8e020e */
[----:B------:R-:W-:Y:S11]  /*4b00*/  UIMAD UR13, UR6, UR46, UR13 ;  /* 0x0000002e060d72a4 */ /* 0x000ff6000f8e020d */
[----:B------:R-:W-:Y:S01]  /*4b10*/  @!UPT UIADD3 URZ, UPT, UPT, URZ, URZ, URZ ;  /* 0x000000fffffff290 */ /* 0x000fe2000fffe0ff */
.L_x_86:
[----:B------:R-:W3:Y:S01]  /*4b20*/  @!UP2 LDCU.128 UR8, c[0x0][0xb10] ;  /* 0x00016200ff08a7ac */ /* 0x000ee20008000c00 */
[C---:B------:R-:W-:Y:S02]  /*4b30*/  ISETP.NE.U32.AND P1, PT, R4.reuse, RZ, PT ;  /* 0x000000ff0400720c */ /* 0x040fe40003f25070 */
[----:B------:R-:W-:Y:S02]  /*4b40*/  ISETP.NE.U32.AND P0, PT, R4, RZ, PT ;  /* 0x000000ff0400720c */ /* 0x000fe40003f05070 */
[C---:B------:R-:W-:Y:S02]  /*4b50*/  ISETP.NE.AND.EX P1, PT, R5.reuse, RZ, PT, P1 ;  /* 0x000000ff0500720c */ /* 0x040fe40003f25310 */
[----:B------:R-:W-:Y:S01]  /*4b60*/  ISETP.NE.AND.EX P0, PT, R5, RZ, PT, P0 ;  /* 0x000000ff0500720c */ /* 0x000fe20003f05300 */
[----:B------:R-:W4:Y:S01]  /*4b70*/  @!UP2 LDCU UR5, c[0x0][0xb0c] ;  /* 0x00016180ff05a7ac */ /* 0x000f220008000800 */
[----:B------:R-:W-:Y:S01]  /*4b80*/  SHF.L.U32 R9, R15, 0x1f, RZ ;  /* 0x0000001f0f097819 */ /* 0x000fe200000006ff */
[----:B------:R-:W-:Y:S02]  /*4b90*/  USHF.L.U32 UR35, UR16, 0x7, URZ ;  /* 0x0000000710237899 */ /* 0x000fe400080006ff */
[----:B------:R-:W-:Y:S02]  /*4ba0*/  USHF.L.U32 UR34, UR20, 0x7, URZ ;  /* 0x0000000714227899 */ /* 0x000fe400080006ff */
[----:B---3--:R-:W-:Y:S07]  /*4bb0*/  UIMAD.WIDE.U32 UR6, UR14, UR8, URZ ;  /* 0x000000080e0672a5 */ /* 0x008fee000f8e00ff */
[----:B------:R-:W-:Y:S01]  /*4bc0*/  @!UP2 UMOV UR4, UR7 ;  /* 0x000000070004ac82 */ /* 0x000fe20008000000 */
[----:B----4-:R-:W-:Y:S02]  /*4bd0*/  @!UP2 UISETP.NE.AND UP0, UPT, UR5, 0x1, UPT ;  /* 0x000000010500a88c */ /* 0x010fe4000bf05270 */
[----:B------:R-:W-:Y:S02]  /*4be0*/  @!UP2 USHF.R.U32.HI UR4, URZ, UR9, UR4 ;  /* 0x00000009ff04a299 */ /* 0x000fe40008011604 */
[----:B------:R-:W-:Y:S02]  /*4bf0*/  UIMAD.WIDE.U32 UR6, UR13, UR11, URZ ;  /* 0x0000000b0d0672a5 */ /* 0x000fe4000f8e00ff */
[----:B------:R-:W-:Y:S02]  /*4c00*/  @!UP2 USEL UR8, UR14, UR4, !UP0 ;  /* 0x000000040e08a287 */ /* 0x000fe4000c000000 */
[----:B------:R-:W-:Y:S03]  /*4c10*/  @!UP2 UISETP.NE.AND UP0, UPT, UR10, 0x1, UPT ;  /* 0x000000010a00a88c */ /* 0x000fe6000bf05270 */
[----:B------:R-:W-:Y:S02]  /*4c20*/  @!UP2 UMOV UR6, UR7 ;  /* 0x000000070006ac82 */ /* 0x000fe40008000000 */
[----:B------:R-:W3:Y:S02]  /*4c30*/  @!UP2 LDCU UR4, c[0x0][0xb20] ;  /* 0x00016400ff04a7ac */ /* 0x000ee40008000800 */
[----:B---3--:R-:W-:Y:S04]  /*4c40*/  @!UP2 USHF.R.U32.HI UR6, URZ, UR4, UR6 ;  /* 0x00000004ff06a299 */ /* 0x008fe80008011606 */
[----:B------:R-:W-:Y:S04]  /*4c50*/  @!UP2 USEL UR6, UR13, UR6, !UP0 ;  /* 0x000000060d06a287 */ /* 0x000fe8000c000000 */
[----:B------:R-:W-:Y:S02]  /*4c60*/  @!UP2 UIADD3 UR4, UPT, UPT, -UR8, UR6, URZ ;  /* 0x000000060804a290 */ /* 0x000fe4000fffe1ff */
[----:B------:R-:W-:Y:S02]  /*4c70*/  @!UP2 UIADD3 UR6, UPT, UPT, UR8, -UR6, URZ ;  /* 0x800000060806a290 */ /* 0x000fe4000fffe0ff */
[----:B------:R-:W-:Y:S02]  /*4c80*/  @!UP2 UIMAD UR14, UR4, UR5, UR14 ;  /* 0x00000005040ea2a4 */ /* 0x000fe4000f8e020e */
[----:B------:R-:W-:Y:S01]  /*4c90*/  @!UP2 UIMAD UR13, UR6, UR10, UR13 ;  /* 0x0000000a060da2a4 */ /* 0x000fe2000f8e020d */
[----:B------:R-:W-:Y:S11]  /*4ca0*/  BRA.U UP3, `(.L_x_87) ;  /* 0x0000000103107547 */ /* 0x000ff6000b800000 */
[----:B--2---:R-:W-:Y:S04]  /*4cb0*/  MOV R0, UR48 ;  /* 0x0000003000007c02 */ /* 0x004fe80008000f00 */
[----:B------:R-:W-:Y:S04]  /*4cc0*/  SHF.L.U32 R11, R0, 0x1f, RZ ;  /* 0x0000001f000b7819 */ /* 0x000fe800000006ff */
[----:B------:R-:W2:Y:S02]  /*4cd0*/  SYNCS.PHASECHK.TRANS64.TRYWAIT P2, [UR21+0x78], R11 ;  /* 0x0000780bff0075a7 */ /* 0x000ea40008041115 */
[----:B--2---:R-:W-:Y:S05]  /*4ce0*/  @!P2 BRA `(.L_x_88) ;  /* 0x000000540044a947 */ /* 0x004fea0003800000 */
.L_x_87:
[----:B------:R-:W-:Y:S05]  /*4cf0*/  @!P1 BRA `(.L_x_89) ;  /* 0x0000000000309947 */ /* 0x000fea0003800000 */
[----:B------:R-:W-:Y:S01]  /*4d00*/  ISETP.NE.U32.AND P1, PT, R2, RZ, PT ;  /* 0x000000ff0200720c */ /* 0x000fe20003f25070 */
[----:B------:R-:W3:Y:S01]  /*4d10*/  LDCU.64 UR4, c[0x0][0x358] ;  /* 0x00006b00ff0477ac */ /* 0x000ee20008000a00 */
[----:B------:R-:W-:Y:S02]  /*4d20*/  IMAD.MOV.U32 R80, RZ, RZ, 0x1 ;  /* 0x00000001ff507424 */ /* 0x000fe400078e00ff */
[----:B------:R-:W-:Y:S11]  /*4d30*/  ISETP.NE.AND.EX P1, PT, R3, RZ, PT, P1 ;  /* 0x000000ff0300720c */ /* 0x000ff60003f25310 */
[----:B------:R-:W-:Y:S02]  /*4d40*/  @!UPT UIADD3 URZ, UPT, UPT, URZ, URZ, URZ ;  /* 0x000000fffffff290 */ /* 0x000fe4000fffe0ff */
[----:B--2---:R-:W2:Y:S01]  /*4d50*/  @P1 LDC.64 R10, c[0x0][0x888] ;  /* 0x00022200ff0a1b82 */ /* 0x004ea20000000a00 */
[----:B------:R-:W-:Y:S04]  /*4d60*/  @P1 IMAD R0, R4, UR36, RZ ;  /* 0x0000002404001c24 */ /* 0x000fe8000f8e02ff */
[----:B--2---:R-:W-:Y:S04]  /*4d70*/  @P1 IMAD.WIDE R10, R0, 0x4, R10 ;  /* 0x00000004000a1825 */ /* 0x004fe800078e020a */
[----:B------:R-:W-:Y:S01]  /*4d80*/  HFMA2 R0, -RZ, RZ, 0, 5.9604644775390625e-08 ;  /* 0x00000001ff007431 */ /* 0x000fe200000001ff */
[----:B---3-5:R3:W5:Y:S04]  /*4d90*/  @P1 LDG.E R41, desc[UR4][R10.64] ;  /* 0x000000040a291981 */ /* 0x028768000c1e1900 */
[----:B------:R-:W-:Y:S01]  /*4da0*/  @!P1 PRMT R80, R0, 0x7610, R80 ;  /* 0x0000761000509816 */ /* 0x000fe20000000050 */
[----:B---3--:R-:W4:Y:S06]  /*4db0*/  @!P1 LDC R41, c[0x0][0x880] ;  /* 0x00022000ff299b82 */ /* 0x008f2c0000000800 */
.L_x_89:
[----:B----45:R-:W-:Y:S01]  /*4dc0*/  @!P0 FSETP.EQ.AND P1, PT, R41, RZ, PT ;  /* 0x000000ff2900820b */ /* 0x030fe20003f22000 */
[----:B------:R-:W-:Y:S01]  /*4dd0*/  @!UPT UIADD3 URZ, UPT, UPT, URZ, URZ, URZ ;  /* 0x000000fffffff290 */ /* 0x000fe2000fffe0ff */
[----:B------:R-:W-:Y:S11]  /*4de0*/  @!P0 BRA `(.L_x_90) ;  /* 0x0000000000188947 */ /* 0x000ff60003800000 */
[----:B------:R-:W-:Y:S02]  /*4df0*/  LOP3.LUT P0, RZ, R80, 0xff, RZ, 0xc0, !PT ;  /* 0x000000ff50ff7812 */ /* 0x000fe4000780c0ff */
[----:B------:R-:W-:Y:S04]  /*4e00*/  ISETP.NE.U32.AND P1, PT, R2, RZ, PT ;  /* 0x000000ff0200720c */ /* 0x000fe80003f25070 */
[----:B------:R-:W-:Y:S04]  /*4e10*/  ISETP.NE.AND.EX P1, PT, R3, RZ, PT, P1 ;  /* 0x000000ff0300720c */ /* 0x000fe80003f25310 */
[----:B------:R-:W-:Y:S03]  /*4e20*/  PLOP3.LUT P1, PT, P1, PT, PT, 0x8, 0x80 ;  /* 0x000000000080781c */ /* 0x000fe60000f2e170 */
[----:B------:R-:W-:Y:S11]  /*4e30*/  @P0 FSETP.EQ.AND P1, PT, R41, RZ, PT ;  /* 0x000000ff2900020b */ /* 0x000ff60003f22000 */
[----:B------:R-:W-:Y:S02]  /*4e40*/  @!UPT UIADD3 URZ, UPT, UPT, URZ, URZ, URZ ;  /* 0x000000fffffff290 */ /* 0x000fe4000fffe0ff */
.L_x_90:
[----:B------:R-:W3:Y:S01]  /*4e50*/  SYNCS.PHASECHK.TRANS64.TRYWAIT P2, [UR21+0x50], R9 ;  /* 0x00005009ff0075a7 */ /* 0x000ee20008041115 */
[----:B------:R-:W-:Y:S04]  /*4e60*/  ELECT P0, URZ, PT ;  /* 0x0000000000ff782f */ /* 0x000fe80003800000 */
[----:B------:R-:W-:Y:S11]  /*4e70*/  PLOP3.LUT P1, PT, P1, P0, PT, 0xf2, 0x2f ;  /* 0x00000000002f781c */ /* 0x000ff60000f21e72 */
[----:B------:R-:W-:Y:S02]  /*4e80*/  @!UPT UIADD3 URZ, UPT, UPT, URZ, URZ, URZ ;  /* 0x000000fffffff290 */ /* 0x000fe4000fffe0ff */
[----:B------:R-:W-:Y:S05]  /*4e90*/  @!P1 IADD3 R8, P0, PT, R16, 0x580, RZ ;  /* 0x0000058010089810 */ /* 0x000fea0007f1e0ff */
[----:B------:R-:W-:Y:S01]  /*4ea0*/  @!P1 IMAD.X R6, RZ, RZ, R17, P0 ;  /* 0x000000ffff069224 */ /* 0x000fe200000e0611 */
[----:B---3--:R-:W-:Y:S07]  /*4eb0*/  @!P2 BRA `(.L_x_91) ;  /* 0x0000005000e8a947 */ /* 0x008fee0003800000 */
.L_x_179:
[----:B------:R-:W-:Y:S01]  /*4ec0*/  @!P1 R2UR UR5, R8 ;  /* 0x00000000080592ca */ /* 0x000fe200000e0000 */
[----:B------:R-:W-:Y:S01]  /*4ed0*/  VOTEU.ALL UP0, P1 ;  /* 0x0000000000ff7886 */ /* 0x000fe20000800000 */
[----:B------:R-:W-:Y:S01]  /*4ee0*/  @!P1 R2UR UR4, R6 ;  /* 0x00000000060492ca */ /* 0x000fe200000e0000 */
[----:B--2---:R-:W-:Y:S01]  /*4ef0*/  @!P1 IMAD.MOV.U32 R0, RZ, RZ, 0x2000 ;  /* 0x00002000ff009424 */ /* 0x004fe200078e00ff */
[----:B------:R-:W-:Y:S01]  /*4f00*/  UMOV UR6, 0x0 ;  /* 0x0000000000067882 */ /* 0x000fe20000000000 */
[----:B------:R-:W-:Y:S01]  /*4f10*/  UMOV UR7, 0x10000000 ;  /* 0x1000000000077882 */ /* 0x000fe20000000000 */
[----:B------:R-:W-:Y:S01]  /*4f20*/  @!UP0 UIADD3 UR32, UPT, UPT, UR21, 0x200, URZ ;  /* 0x0000020015208890 */ /* 0x000fe2000fffe0ff */
[----:B------:R-:W-:Y:S01]  /*4f30*/  @!P1 IADD3 R8, P0, PT, R16, 0x580, RZ ;  /* 0x0000058010089810 */ /* 0x000fe20007f1e0ff */
[----:B------:R-:W-:Y:S04]  /*4f40*/  VOTEU.ALL UP0, P1 ;  /* 0x0000000000ff7886 */ /* 0x000fe80000800000 */
[----:B------:R-:W-:Y:S02]  /*4f50*/  @!P1 IMAD.X R6, RZ, RZ, R17, P0 ;  /* 0x000000ffff069224 */ /* 0x000fe400000e0611 */
[----:B------:R-:W-:Y:S02]  /*4f60*/  IMAD.U32 R10, RZ, RZ, UR5 ;  /* 0x00000005ff0a7e24 */ /* 0x000fe4000f8e00ff */
[----:B------:R-:W-:Y:S03]  /*4f70*/  IMAD.U32 R11, RZ, RZ, UR4 ;  /* 0x00000004ff0b7e24 */ /* 0x000fe6000f8e00ff */
[----:B------:R-:W-:Y:S02]  /*4f80*/  @!P1 R2UR UR4, R10 ;  /* 0x000000000a0492ca */ /* 0x000fe400000e0000 */
[----:B------:R-:W-:Y:S11]  /*4f90*/  @!P1 R2UR UR5, R11 ;  /* 0x000000000b0592ca */ /* 0x000ff600000e0000 */
[----:B------:R-:W-:Y:S02]  /*4fa0*/  @!UPT UIADD3 URZ, UPT, UPT, URZ, URZ, URZ ;  /* 0x000000fffffff290 */ /* 0x000fe4000fffe0ff */
[----:B------:R2:W-:Y:S01]  /*4fb0*/  @!UP0 UTMALDG.3D [UR32], [UR4], desc[UR6] ;  /* 0x00000620040085b4 */ /* 0x0005e20008011000 */
[----:B------:R2:W-:Y:S01]  /*4fc0*/  @!P1 SYNCS.ARRIVE.TRANS64.RED.A0TR RZ, [UR21+0x30], R0 ;  /* 0x00003000ffff99a7 */ /* 0x0005e20008300415 */
[----:B------:R-:W-:Y:S01]  /*4fd0*/  SYNCS.ARRIVE.TRANS64.RED.A1T0 RZ, [UR40], RZ ;  /* 0x000000ffffff79a7 */ /* 0x000fe20008100428 */
[----:B------:R-:W3:Y:S02]  /*4fe0*/  SYNCS.PHASECHK.TRANS64.TRYWAIT P2, [UR21+0x58], R9 ;  /* 0x00005809ff0075a7 */ /* 0x000ee40008041115 */
[----:B--23--:R-:W-:Y:S05]  /*4ff0*/  @!P2 BRA `(.L_x_92) ;  /* 0x0000005000b0a947 */ /* 0x00cfea0003800000 */
.L_x_181:
        /* <DEDUP_REMOVED lines=8> */
[----:B------:R-:W-:Y:S01]  /*5080*/  @!UP0 UIADD3 UR24, UPT, UPT, UR21, 0x2200, URZ ;  /* 0x0000220015188890 */ /* 0x000fe2000fffe0ff */
[----:B------:R-:W-:Y:S01]  /*5090*/  VOTEU.ALL UP0, P1 ;  /* 0x0000000000ff7886 */ /* 0x000fe20000800000 */
[----:B------:R-:W-:Y:S01]  /*50a0*/  UMOV UR27, UR35 ;  /* 0x00000023001b7c82 */ /* 0x000fe20008000000 */
[----:B------:R-:W-:Y:S02]  /*50b0*/  UMOV UR28, UR36 ;  /* 0x00000024001c7c82 */ /* 0x000fe40008000000 */
[----:B------:R-:W-:Y:S02]  /*50c0*/  IMAD.U32 R10, RZ, RZ, UR5 ;  /* 0x00000005ff0a7e24 */ /* 0x000fe4000f8e00ff */
[----:B------:R-:W-:Y:S02]  /*50d0*/  IMAD.U32 R11, RZ, RZ, UR4 ;  /* 0x00000004ff0b7e24 */ /* 0x000fe4000f8e00ff */
[----:B------:R-:W-:Y:S01]  /*50e0*/  @!P1 IMAD.X R6, RZ, RZ, R17, P0 ;  /* 0x000000ffff069224 */ /* 0x000fe200000e0611 */
        /* <DEDUP_REMOVED lines=8> */
.L_x_183:
[----:B------:R-:W-:Y:S01]  /*5170*/  @!P1 R2UR UR5, R8 ;  /* 0x00000000080592ca */ /* 0x000fe200000e0000 */
[----:B------:R-:W-:Y:S01]  /*5180*/  VOTEU.ALL UP0, P1 ;  /* 0x0000000000ff7886 */ /* 0x000fe20000800000 */
[----:B------:R-:W-:Y:S01]  /*5190*/  @!P1 R2UR UR4, R6 ;  /* 0x00000000060492ca */ /* 0x000fe200000e0000 */
[----:B--2---:R-:W-:Y:S01]  /*51a0*/  @!P1 IMAD.MOV.U32 R0, RZ, RZ, 0x2000 ;  /* 0x00002000ff009424 */ /* 0x004fe200078e00ff */
[----:B------:R-:W-:Y:S01]  /*51b0*/  UMOV UR6, 0x0 ;  /* 0x0000000000067882 */ /* 0x000fe20000000000 */
[----:B------:R-:W-:Y:S01]  /*51c0*/  UMOV UR7, 0x10000000 ;  /* 0x1000000000077882 */ /* 0x000fe20000000000 */
[----:B------:R-:W-:Y:S01]  /*51d0*/  @!UP0 UIADD3 UR18, UPT, UPT, UR34, 0x40, URZ ;  /* 0x0000004022128890 */ /* 0x000fe2000fffe0ff */
[----:B------:R-:W-:Y:S01]  /*51e0*/  VIADD R14, R14, 0x1 ;  /* 0x000000010e0e7836 */ /* 0x000fe20000000000 */
[----:B------:R-:W-:Y:S01]  /*51f0*/  @!UP0 UIADD3 UR16, UPT, UPT, UR21, 0x4200, URZ ;  /* 0x0000420015108890 */ /* 0x000fe2000fffe0ff */
[----:B------:R-:W-:Y:S01]  /*5200*/  VOTEU.ALL UP0, P1 ;  /* 0x0000000000ff7886 */ /* 0x000fe20000800000 */
[----:B------:R-:W-:Y:S01]  /*5210*/  UMOV UR19, UR35 ;  /* 0x0000002300137c82 */ /* 0x000fe20008000000 */
[----:B------:R-:W-:Y:S02]  /*5220*/  UMOV UR20, UR36 ;  /* 0x0000002400147c82 */ /* 0x000fe40008000000 */
        /* <DEDUP_REMOVED lines=10> */
.L_x_185:
[----:B------:R-:W-:Y:S01]  /*52d0*/  @!P1 IADD3 R6, P0, PT, R16, 0x580, RZ ;  /* 0x0000058010069810 */ /* 0x000fe20007f1e0ff */
[----:B------:R-:W-:Y:S01]  /*52e0*/  VOTEU.ALL UP0, P1 ;  /* 0x0000000000ff7886 */ /* 0x000fe20000800000 */
[----:B------:R-:W-:Y:S01]  /*52f0*/  UMOV UR6, 0x0 ;  /* 0x0000000000067882 */ /* 0x000fe20000000000 */
[----:B------:R-:W-:Y:S01]  /*5300*/  UMOV UR7, 0x10000000 ;  /* 0x1000000000077882 */ /* 0x000fe20000000000 */
[----:B------:R-:W-:Y:S01]  /*5310*/  @!P1 R2UR UR5, R6 ;  /* 0x00000000060592ca */ /* 0x000fe200000e0000 */
[----:B--2---:R-:W-:Y:S01]  /*5320*/  @!P1 IMAD.X R0, RZ, RZ, R17, P0 ;  /* 0x000000ffff009224 */ /* 0x004fe200000e0611 */
[----:B------:R-:W-:Y:S01]  /*5330*/  @!UP0 UIADD3 UR10, UPT, UPT, UR34, 0x60, URZ ;  /* 0x00000060220a8890 */ /* 0x000fe2000fffe0ff */
[----:B------:R-:W-:Y:S01]  /*5340*/  R2UR UR18, R82 ;  /* 0x00000000521272ca */ /* 0x000fe200000e0000 */
[----:B------:R-:W-:Y:S01]  /*5350*/  @!UP0 UIADD3 UR8, UPT, UPT, UR21, 0x6200, URZ ;  /* 0x0000620015088890 */ /* 0x000fe2000fffe0ff */
[----:B------:R-:W-:Y:S01]  /*5360*/  R2UR UR16, R83 ;  /* 0x00000000531072ca */ /* 0x000fe200000e0000 */
[----:B------:R-:W-:Y:S01]  /*5370*/  @!UP0 UIADD3 UR9, UPT, UPT, UR21, 0x48, URZ ;  /* 0x0000004815098890 */ /* 0x000fe2000fffe0ff */
[----:B------:R-:W-:Y:S01]  /*5380*/  @!P1 R2UR UR4, R0 ;  /* 0x00000000000492ca */ /* 0x000fe200000e0000 */
[----:B------:R-:W-:Y:S01]  /*5390*/  VOTEU.ALL UP0, P1 ;  /* 0x0000000000ff7886 */ /* 0x000fe20000800000 */
[----:B------:R-:W-:Y:S01]  /*53a0*/  UMOV UR11, UR35 ;  /* 0x00000023000b7c82 */ /* 0x000fe20008000000 */
[----:B------:R-:W-:Y:S01]  /*53b0*/  UMOV UR12, UR36 ;  /* 0x00000024000c7c82 */ /* 0x000fe20008000000 */
[C---:B------:R-:W-:Y:S01]  /*53c0*/  ISETP.NE.AND P0, PT, R14.reuse, 0x2, PT ;  /* 0x000000020e00780c */ /* 0x040fe20003f05270 */
[----:B------:R-:W-:Y:S01]  /*53d0*/  UPLOP3.LUT UP3, UPT, UPT, UPT, UPT, 0x80, 0x8 ;  /* 0x000000000008789c */ /* 0x000fe20003f6f070 */
[----:B------:R-:W-:Y:S01]  /*53e0*/  IMAD.U32 R8, RZ, RZ, UR5 ;  /* 0x00000005ff087e24 */ /* 0x000fe2000f8e00ff */
[----:B------:R-:W-:Y:S01]  /*53f0*/  LOP3.LUT R15, R15, 0x1, RZ, 0x3c, !PT ;  /* 0x000000010f0f7812 */ /* 0x000fe200078e3cff */
[----:B------:R-:W-:Y:S01]  /*5400*/  UMOV UR36, UR29 ;  /* 0x0000001d00247c82 */ /* 0x000fe20008000000 */
[----:B------:R-:W-:Y:S01]  /*5410*/  SEL R0, RZ, 0x1, P0 ;  /* 0x00000001ff007807 */ /* 0x000fe20000000000 */
[----:B------:R-:W-:Y:S01]  /*5420*/  UIADD3 UR20, UPT, UPT, UR13, UR18, URZ ;  /* 0x000000120d147290 */ /* 0x000fe2000fffe0ff */
[----:B------:R-:W-:Y:S01]  /*5430*/  SEL R14, R14, RZ, P0 ;  /* 0x000000ff0e0e7207 */ /* 0x000fe20000000000 */
[----:B------:R-:W-:Y:S01]  /*5440*/  UIADD3 UR16, UPT, UPT, UR14, UR16, URZ ;  /* 0x000000100e107290 */ /* 0x000fe2000fffe0ff */
[----:B------:R-:W-:Y:S01]  /*5450*/  IMAD.U32 R9, RZ, RZ, UR4 ;  /* 0x00000004ff097e24 */ /* 0x000fe2000f8e00ff */
[----:B------:R-:W-:Y:S02]  /*5460*/  @!P1 R2UR UR4, R8 ;  /* 0x00000000080492ca */ /* 0x000fe400000e0000 */
[----:B------:R-:W-:Y:S02]  /*5470*/  LOP3.LUT R13, R13, R0, RZ, 0x3c, !PT ;  /* 0x000000000d0d7212 */ /* 0x000fe400078e3cff */
[----:B------:R-:W-:Y:S11]  /*5480*/  @!P1 R2UR UR5, R9 ;  /* 0x00000000090592ca */ /* 0x000ff600000e0000 */
[----:B------:R-:W-:Y:S02]  /*5490*/  @!UPT UIADD3 URZ, UPT, UPT, URZ, URZ, URZ ;  /* 0x000000fffffff290 */ /* 0x000fe4000fffe0ff */
[----:B------:R2:W-:Y:S01]  /*54a0*/  @!UP0 UTMALDG.3D [UR8], [UR4], desc[UR6] ;  /* 0x00000608040085b4 */ /* 0x0005e20008011000 */
[----:B------:R2:W-:Y:S01]  /*54b0*/  @!P1 SYNCS.ARRIVE.TRANS64.RED.A0TR RZ, [UR21+0x48], R7 ;  /* 0x00004807ffff99a7 */ /* 0x0005e20008300415 */
[----:B------:R-:W-:Y:S01]  /*54c0*/  SYNCS.ARRIVE.TRANS64.RED.A1T0 RZ, [UR37], RZ ;  /* 0x000000ffffff79a7 */ /* 0x000fe20008100425 */
[----:B------:R-:W-:Y:S05]  /*54d0*/  BRA.U UP1, `(.L_x_95) ;  /* 0xfffffff101707547 */ /* 0x000fea000b83ffff */
[----:B------:R-:W-:-:S04]  /*54e0*/  SHF.L.U32 R3, R15, 0x1f, RZ ;  /* 0x0000001f0f037819 */ /* 0x000fc800000006ff */
[----:B------:R-:W3:Y:S02]  /*54f0*/  SYNCS.PHASECHK.TRANS64.TRYWAIT P0, [UR21+0x50], R3 ;  /* 0x00005003ff0075a7 */ /* 0x000ee40008001115 */
[----:B---3--:R-:W-:Y:S05]  /*5500*/  @!P0 BRA `(.L_x_96) ;  /* 0x0000004c00b48947 */ /* 0x008fea0003800000 */
.L_x_187:
[----:B------:R-:W4:Y:S02]  /*5510*/  SYNCS.PHASECHK.TRANS64.TRYWAIT P0, [UR21+0x58], R3 ;  /* 0x00005803ff0075a7 */ /* 0x000f240008001115 */
[----:B----4-:R-:W-:Y:S05]  /*5520*/  @!P0 BRA `(.L_x_97) ;  /* 0x0000004c00c48947 */ /* 0x010fea0003800000 */
.L_x_189:
[----:B------:R-:W4:Y:S02]  /*5530*/  SYNCS.PHASECHK.TRANS64.TRYWAIT P0, [UR21+0x60], R3 ;  /* 0x00006003ff0075a7 */ /* 0x000f240008001115 */
[----:B----4-:R-:W-:Y:S05]  /*5540*/  @!P0 BRA `(.L_x_98) ;  /* 0x0000004c00d48947 */ /* 0x010fea0003800000 */
.L_x_191:
[----:B---3--:R-:W-:-:S07]  /*5550*/  MOV R0, UR21 ;  /* 0x0000001500007c02 */ /* 0x008fce0008000f00 */
.L_x_99:
[----:B---3--:R-:W-:-:S04]  /*5560*/  SHF.L.U32 R3, R15, 0x1f, RZ ;  /* 0x0000001f0f037819 */ /* 0x008fc800000006ff */
[----:B------:R3:W4:Y:S03]  /*5570*/  SYNCS.PHASECHK.TRANS64.TRYWAIT P0, [R0+URZ+0x68], R3 ;  /* 0x00006803000075a7 */ /* 0x00072600080011ff */
[----:B----4-:R-:W-:Y:S05]  /*5580*/  @!P0 NANOSLEEP.SYNCS 0x989680 ;  /* 0x009896800000895d */ /* 0x010fea0003900000 */
[----:B------:R-:W4:Y:S02]  /*5590*/  @!P0 SYNCS.PHASECHK.TRANS64 P0, [R0+URZ+0x68], R3 ;  /* 0x00006803000085a7 */ /* 0x000f2400080010ff */
[----:B-12-4-:R-:W-:Y:S05]  /*55a0*/  @P0 EXIT ;  /* 0x000000000000094d */ /* 0x016fea0003800000 */
[----:B------:R-:W-:Y:S05]  /*55b0*/  BRA `(.L_x_99) ;  /* 0xfffffffc00e87947 */ /* 0x000fea000383ffff */
.L_x_84:
[----:B------:R-:W-:-:S06]  /*55c0*/  UISETP.GE.AND UP0, UPT, UR13, 0x4, UPT ;  /* 0x000000040d00788c */ /* 0x000fcc000bf06270 */
[----:B------:R-:W-:-:S13]  /*55d0*/  PLOP3.LUT P0, PT, PT, PT, UP0, 0x80, 0x8 ;  /* 0x000000000008781c */ /* 0x000fda0003f0f008 */
[----:B------:R-:W-:Y:S05]  /*55e0*/  @!P0 EXIT ;  /* 0x000000000000894d */ /* 0x000fea0003800000 */
[----:B------:R-:W1:Y:S08]  /*55f0*/  S2UR UR4, SR_CgaCtaId ;  /* 0x00000000000479c3 */ /* 0x000e700000008800 */
[----:B------:R-:W-:Y:S01]  /*5600*/  BAR.SYNC.DEFER_BLOCKING 0x6, 0xa0 ;  /* 0x0182800000007b1d */ /* 0x000fe20000010000 */
[C---:B------:R-:W-:Y:S01]  /*5610*/  IMAD.SHL.U32 R3, R95.reuse, 0x20, RZ ;  /* 0x000000205f037824 */ /* 0x040fe200078e00ff */
[C---:B------:R-:W-:Y:S01]  /*5620*/  SHF.L.U32 R37, R95.reuse, 0x10, RZ ;  /* 0x000000105f257819 */ /* 0x040fe200000006ff */
[C---:B------:R-:W-:Y:S01]  /*5630*/  IMAD.SHL.U32 R94, R95.reuse, 0x4, RZ ;  /* 0x000000045f5e7824 */ /* 0x040fe200078e00ff */
[----:B------:R-:W-:Y:S01]  /*5640*/  LOP3.LUT R96, R95, 0x60, RZ, 0xc0, !PT ;  /* 0x000000605f607812 */ /* 0x000fe200078ec0ff */
[----:B------:R-:W-:Y:S01]  /*5650*/  HFMA2 R91, -RZ, RZ, 0, 5.9604644775390625e-08 ;  /* 0x00000001ff5b7431 */ /* 0x000fe200000001ff */
[----:B------:R-:W-:-:S02]  /*5660*/  UMOV UR44, 0x400 ;  /* 0x00000400002c7882 */ /* 0x000fc40000000000 */
[----:B------:R-:W2:Y:S01]  /*5670*/  LDC.64 R78, c[0x0][0x8b0] ;  /* 0x00022c00ff4e7b82 */ /* 0x000ea20000000a00 */
[----:B------:R-:W-:Y:S01]  /*5680*/  LOP3.LUT R5, R3, 0xc0, RZ, 0xc0, !PT ;  /* 0x000000c003057812 */ /* 0x000fe200078ec0ff */
[----:B------:R-:W-:Y:S01]  /*5690*/  HFMA2 R89, -RZ, RZ, 0, 0 ;  /* 0x00000000ff597431 */ /* 0x000fe200000001ff */
[----:B------:R-:W-:Y:S01]  /*56a0*/  LOP3.LUT R93, R95, 0x2, RZ, 0xc0, !PT ;  /* 0x000000025f5d7812 */ /* 0x000fe200078ec0ff */
[----:B------:R-:W-:Y:S01]  /*56b0*/  IMAD.MOV.U32 R36, RZ, RZ, RZ ;  /* 0x000000ffff247224 */ /* 0x000fe200078e00ff */
[----:B------:R-:W-:Y:S01]  /*56c0*/  LOP3.LUT R94, R5, 0x18, R94, 0xf8, !PT ;  /* 0x00000018055e7812 */ /* 0x000fe200078ef85e */
[----:B------:R-:W-:Y:S01]  /*56d0*/  IMAD.MOV.U32 R87, RZ, RZ, RZ ;  /* 0x000000ffff577224 */ /* 0x000fe200078e00ff */
[----:B------:R-:W-:Y:S01]  /*56e0*/  LOP3.LUT R37, R37, 0x600000, RZ, 0xc0, !PT ;  /* 0x0060000025257812 */ /* 0x000fe200078ec0ff */
[----:B------:R-:W3:Y:S01]  /*56f0*/  LDC.64 R76, c[0x0][0x8a8] ;  /* 0x00022a00ff4c7b82 */ /* 0x000ee20000000a00 */
[----:B------:R-:W-:Y:S01]  /*5700*/  LOP3.LUT R94, R94, 0xf20, R3, 0xf8, !PT ;  /* 0x00000f205e5e7812 */ /* 0x000fe200078ef803 */
[----:B------:R-:W4:Y:S01]  /*5710*/  LDCU UR59, c[0x0][0x370] ;  /* 0x00006e00ff3b77ac */ /* 0x000f220008000800 */
[----:B------:R-:W-:-:S02]  /*5720*/  LOP3.LUT R95, R95, 0x4, RZ, 0xc0, !PT ;  /* 0x000000045f5f7812 */ /* 0x000fc400078ec0ff */
[----:B------:R-:W-:Y:S01]  /*5730*/  MOV R90, RZ ;  /* 0x000000ff005a7202 */ /* 0x000fe20000000f00 */
[----:B------:R-:W2:Y:S01]  /*5740*/  LDCU UR43, c[0x0][0xb0c] ;  /* 0x00016180ff2b77ac */ /* 0x000ea20008000800 */
[----:B-1----:R-:W-:Y:S01]  /*5750*/  ULEA UR44, UR4, UR44, 0x18 ;  /* 0x0000002c042c7291 */ /* 0x002fe2000f8ec0ff */
[----:B------:R-:W1:Y:S03]  /*5760*/  LDCU UR39, c[0x0][0xb30] ;  /* 0x00016600ff2777ac */ /* 0x000e660008000800 */
[----:B------:R-:W-:Y:S01]  /*5770*/  UIADD3 UR4, UPT, UPT, UR44, 0x200, URZ ;  /* 0x000002002c047890 */ /* 0x000fe2000fffe0ff */
[----:B------:R-:W1:Y:S04]  /*5780*/  LDCU.64 UR56, c[0x0][0x888] ;  /* 0x00011100ff3877ac */ /* 0x000e680008000a00 */
[----:B------:R-:W4:Y:S01]  /*5790*/  LDS R0, [UR44+0x130] ;  /* 0x0001302cff007984 */ /* 0x000f220008000800 */
[----:B------:R-:W-:Y:S01]  /*57a0*/  IMAD.U32 R85, RZ, RZ, UR4 ;  /* 0x00000004ff557e24 */ /* 0x000fe2000f8e00ff */
[----:B------:R-:W1:Y:S03]  /*57b0*/  LDCU.64 UR40, c[0x0][0xb28] ;  /* 0x00016500ff2877ac */ /* 0x000e660008000a00 */
[----:B------:R-:W-:Y:S01]  /*57c0*/  IMAD R94, R94, 0x2, R85 ;  /* 0x000000025e5e7824 */ /* 0x000fe200078e0255 */
[----:B------:R-:W1:Y:S03]  /*57d0*/  LDCU.64 UR62, c[0x0][0x890] ;  /* 0x00011200ff3e77ac */ /* 0x000e660008000a00 */
[--C-:B------:R-:W-:Y:S01]  /*57e0*/  IMAD R93, R93, -0x10, R94.reuse ;  /* 0xfffffff05d5d7824 */ /* 0x100fe200078e025e */
[----:B------:R-:W1:Y:S01]  /*57f0*/  LDCU.128 UR52, c[0x0][0xb10] ;  /* 0x00016200ff3477ac */ /* 0x000e620008000c00 */
[----:B------:R-:W-:Y:S01]  /*5800*/  IMAD R92, R95, -0x10, R94 ;  /* 0xfffffff05f5c7824 */ /* 0x000fe200078e025e */
[----:B------:R-:W1:Y:S01]  /*5810*/  LDCU UR58, c[0x0][0x374] ;  /* 0x00006e80ff3a77ac */ /* 0x000e620008000800 */
[----:B------:R-:W-:Y:S01]  /*5820*/  UMOV UR47, URZ ;  /* 0x000000ff002f7c82 */ /* 0x000fe20008000000 */
[----:B------:R-:W-:Y:S01]  /*5830*/  UMOV UR46, URZ ;  /* 0x000000ff002e7c82 */ /* 0x000fe20008000000 */
[----:B-1234-:R-:W-:-:S07]  /*5840*/  IMAD.IADD R37, R0, 0x1, R37 ;  /* 0x0000000100257824 */ /* 0x01efce00078e0225 */
.L_x_143:
[----:B------:R-:W-:Y:S02]  /*5850*/  LEA R3, R87, UR44, 0x3 ;  /* 0x0000002c57037c11 */ /* 0x000fe4000f8e18ff */
[----:B------:R-:W-:Y:S02]  /*5860*/  SHF.L.U32 R0, R89, 0x1f, RZ ;  /* 0x0000001f59007819 */ /* 0x000fe400000006ff */
[----:B------:R-:W-:Y:S02]  /*5870*/  LEA R5, R87, UR44, 0x4 ;  /* 0x0000002c57057c11 */ /* 0x000fe4000f8e20ff */
[----:B-1----:R-:W1:Y:S02]  /*5880*/  SYNCS.PHASECHK.TRANS64.TRYWAIT P0, [R3+URZ+0x80], R0 ;  /* 0x00008000030075a7 */ /* 0x002e6400080011ff */
[----:B-12---:R-:W-:Y:S05]  /*5890*/  @!P0 BRA `(.L_x_100) ;  /* 0x0000004c00188947 */ /* 0x006fea0003800000 */
.L_x_192:
        /* <DEDUP_REMOVED lines=11> */
[----:B------:R-:W-:Y:S01]  /*5950*/  PLOP3.LUT P0, PT, PT, PT, UP1, 0x80, 0x8 ;  /* 0x000000000008781c */ /* 0x000fe20003f0f018 */
[----:B------:R-:W-:Y:S11]  /*5960*/  UP2UR UR61, UPR, URZ, 0x2 ;  /* 0x00000002ff3d7883 */ /* 0x000ff60008000000 */
[----:B------:R-:W-:Y:S01]  /*5970*/  @!UPT UIADD3 URZ, UPT, UPT, URZ, URZ, URZ ;  /* 0x000000fffffff290 */ /* 0x000fe2000fffe0ff */
[----:B-1----:R-:W-:Y:S02]  /*5980*/  @P0 SHF.R.U32.HI R0, RZ, 0x10, R5 ;  /* 0x00000010ff000819 */ /* 0x002fe40000011605 */
        /* <DEDUP_REMOVED lines=12> */
[----:B------:R-:W2:Y:S01]  /*5a50*/  LDCU UR12, c[0x0][0xb20] ;  /* 0x00016400ff0c77ac */ /* 0x000ea20008000800 */
[----:B------:R-:W-:Y:S02]  /*5a60*/  UIMAD.WIDE.U32 UR4, UR58, UR55, URZ ;  /* 0x000000373a0472a5 */ /* 0x000fe4000f8e00ff */
[----:B------:R-:W-:Y:S02]  /*5a70*/  UIMAD.WIDE.U32 UR6, UR59, UR52, URZ ;  /* 0x000000343b0672a5 */ /* 0x000fe4000f8e00ff */
[----:B------:R-:W-:Y:S02]  /*5a80*/  UISETP.NE.AND UP0, UPT, UR54, 0x1, UPT ;  /* 0x000000013600788c */ /* 0x000fe4000bf05270 */
[----:B------:R-:W-:Y:S02]  /*5a90*/  UIMAD.WIDE.U32 UR8, UR37, UR55, URZ ;  /* 0x00000037250872a5 */ /* 0x000fe4000f8e00ff */
[----:B------:R-:W-:Y:S02]  /*5aa0*/  UIMAD.WIDE.U32 UR10, UR38, UR52, URZ ;  /* 0x00000034260a72a5 */ /* 0x000fe4000f8e00ff */
[----:B------:R-:W-:Y:S02]  /*5ab0*/  UISETP.NE.AND UP1, UPT, UR43, 0x1, UPT ;  /* 0x000000012b00788c */ /* 0x000fe4000bf25270 */
[----:B------:R-:W-:Y:S01]  /*5ac0*/  UISETP.NE.AND UP2, UPT, UR42, 0x1, UPT ;  /* 0x000000012a00788c */ /* 0x000fe2000bf45270 */
[----:B------:R-:W-:Y:S02]  /*5ad0*/  UMOV UR4, UR5 ;  /* 0x0000000500047c82 */ /* 0x000fe40008000000 */
[----:B--2---:R-:W-:Y:S03]  /*5ae0*/  USHF.R.U32.HI UR5, URZ, UR12, UR4 ;  /* 0x0000000cff057299 */ /* 0x004fe60008011604 */
[----:B------:R-:W-:Y:S02]  /*5af0*/  UMOV UR4, UR7 ;  /* 0x0000000700047c82 */ /* 0x000fe40008000000 */
[----:B------:R-:W-:Y:S02]  /*5b00*/  USHF.R.U32.HI UR7, URZ, UR53, UR4 ;  /* 0x00000035ff077299 */ /* 0x000fe40008011604 */
[----:B------:R-:W-:Y:S02]  /*5b10*/  USEL UR4, UR58, UR5, !UP0 ;  /* 0x000000053a047287 */ /* 0x000fe4000c000000 */
[----:B------:R-:W-:Y:S01]  /*5b20*/  USEL UR7, UR59, UR7, !UP1 ;  /* 0x000000073b077287 */ /* 0x000fe2000c800000 */
[----:B------:R-:W-:Y:S01]  /*5b30*/  UMOV UR5, UR9 ;  /* 0x0000000900057c82 */ /* 0x000fe20008000000 */
[----:B------:R-:W-:Y:S02]  /*5b40*/  UIMAD.WIDE.U32 UR8, UR4, UR40, URZ ;  /* 0x00000028040872a5 */ /* 0x000fe4000f8e00ff */
[----:B------:R-:W-:Y:S03]  /*5b50*/  USHF.R.U32.HI UR6, URZ, UR12, UR5 ;  /* 0x0000000cff067299 */ /* 0x000fe60008011605 */
[----:B------:R-:W-:Y:S01]  /*5b60*/  UMOV UR5, UR11 ;  /* 0x0000000b00057c82 */ /* 0x000fe20008000000 */
[----:B------:R-:W-:Y:S02]  /*5b70*/  UIMAD.WIDE.U32 UR10, UR7, UR40, URZ ;  /* 0x00000028070a72a5 */ /* 0x000fe4000f8e00ff */
[----:B------:R-:W-:Y:S02]  /*5b80*/  USHF.R.U32.HI UR12, URZ, UR53, UR5 ;  /* 0x00000035ff0c7299 */ /* 0x000fe40008011605 */
[----:B------:R-:W-:Y:S01]  /*5b90*/  USEL UR6, UR37, UR6, !UP0 ;  /* 0x0000000625067287 */ /* 0x000fe2000c000000 */
[----:B------:R-:W-:Y:S02]  /*5ba0*/  UMOV UR5, UR9 ;  /* 0x0000000900057c82 */ /* 0x000fe40008000000 */
[----:B------:R-:W-:Y:S01]  /*5bb0*/  UMOV UR10, UR11 ;  /* 0x0000000b000a7c82 */ /* 0x000fe20008000000 */
[----:B------:R-:W-:Y:S02]  /*5bc0*/  @UP2 USHF.R.U32.HI UR4, URZ, UR41, UR5 ;  /* 0x00000029ff042299 */ /* 0x000fe40008011605 */
[----:B------:R-:W-:Y:S02]  /*5bd0*/  @UP2 USHF.R.U32.HI UR7, URZ, UR41, UR10 ;  /* 0x00000029ff072299 */ /* 0x000fe4000801160a */
[----:B------:R-:W-:Y:S02]  /*5be0*/  UIMAD UR4, UR42, UR4, URZ ;  /* 0x000000042a0472a4 */ /* 0x000fe4000f8e02ff */
        /* <DEDUP_REMOVED lines=8> */
[----:B------:R-:W-:Y:S02]  /*5c70*/  USEL UR11, UR6, UR4, !UP2 ;  /* 0x00000004060b7287 */ /* 0x000fe4000d000000 */
[----:B------:R-:W-:Y:S02]  /*5c80*/  UIADD3 UR8, UPT, UPT, -UR5, URZ, URZ ;  /* 0x000000ff05087290 */ /* 0x000fe4000fffe1ff */
[----:B------:R-:W-:Y:S01]  /*5c90*/  UIADD3 UR10, UPT, UPT, -UR11, URZ, URZ ;  /* 0x000000ff0b0a7290 */ /* 0x000fe2000fffe1ff */
[----:B------:R-:W-:Y:S01]  /*5ca0*/  @!UP0 UMOV UR4, UR9 ;  /* 0x0000000900048c82 */ /* 0x000fe20008000000 */
[----:B------:R-:W-:Y:S02]  /*5cb0*/  UIADD3 UR9, UPT, UPT, -UR6, URZ, URZ ;  /* 0x000000ff06097290 */ /* 0x000fe4000fffe1ff */
[----:B------:R-:W-:Y:S02]  /*5cc0*/  @!UP0 USHF.R.U32.HI UR4, URZ, UR41, UR4 ;  /* 0x00000029ff048299 */ /* 0x000fe40008011604 */
[----:B------:R-:W-:Y:S02]  /*5cd0*/  UIMAD UR10, UR42, UR10, UR6 ;  /* 0x0000000a2a0a72a4 */ /* 0x000fe4000f8e0206 */
[----:B------:R-:W-:Y:S04]  /*5ce0*/  @!UP0 USEL UR4, UR5, UR4, !UP2 ;  /* 0x0000000405048287 */ /* 0x000fe8000d000000 */
[----:B------:R-:W-:Y:S02]  /*5cf0*/  @!UP0 UIMAD UR10, UR7, UR10, UR4 ;  /* 0x0000000a070a82a4 */ /* 0x000fe4000f8e0204 */
[----:B------:R-:W-:Y:S02]  /*5d00*/  @!UP0 UIADD3 UR11, UPT, UPT, UR11, -UR4, URZ ;  /* 0x800000040b0b8290 */ /* 0x000fe4000fffe0ff */
[----:B------:R-:W-:Y:S02]  /*5d10*/  UIMAD UR7, UR43, UR8, UR38 ;  /* 0x000000082b0772a4 */ /* 0x000fe4000f8e0226 */
[----:B------:R-:W-:Y:S02]  /*5d20*/  @!UP0 UIMAD UR6, UR11, UR42, UR5 ;  /* 0x0000002a0b0682a4 */ /* 0x000fe4000f8e0205 */
[----:B------:R-:W-:Y:S01]  /*5d30*/  UIMAD UR4, UR54, UR9, UR37 ;  /* 0x00000009360472a4 */ /* 0x000fe2000f8e0225 */
[----:B------:R-:W-:Y:S02]  /*5d40*/  @!UP0 UMOV UR5, UR10 ;  /* 0x0000000a00058c82 */ /* 0x000fe40008000000 */
[----:B------:R-:W-:Y:S02]  /*5d50*/  UIMAD UR38, UR5, UR43, UR7 ;  /* 0x0000002b052672a4 */ /* 0x000fe4000f8e0207 */
[----:B------:R-:W-:Y:S11]  /*5d60*/  UIMAD UR37, UR6, UR54, UR4 ;  /* 0x00000036062572a4 */ /* 0x000ff6000f8e0204 */
[----:B------:R-:W-:Y:S01]  /*5d70*/  @!UPT UIADD3 URZ, UPT, UPT, URZ, URZ, URZ ;  /* 0x000000fffffff290 */ /* 0x000fe2000fffe0ff */
.L_x_101:
[----:B------:R-:W-:Y:S01]  /*5d80*/  UISETP.NE.AND UP0, UPT, UR39, 0x1, UPT ;  /* 0x000000012700788c */ /* 0x000fe2000bf05270 */
[----:B------:R-:W-:Y:S01]  /*5d90*/  LOP3.LUT P0, RZ, R85, 0x1b0, RZ, 0xc0, !PT ;  /* 0x000001b055ff7812 */ /* 0x000fe2000780c0ff */
[----:B------:R-:W-:Y:S01]  /*5da0*/  USHF.L.U32 UR50, UR16, 0x7, URZ ;  /* 0x0000000710327899 */ /* 0x000fe200080006ff */
[----:B------:R-:W-:Y:S01]  /*5db0*/  BSSY.RECONVERGENT B6, `(.L_x_102) ;  /* 0x0000034000067945 */ /* 0x000fe20003800200 */
[----:B------:R-:W-:Y:S01]  /*5dc0*/  USHF.L.U32 UR49, UR20, 0x7, URZ ;  /* 0x0000000714317899 */ /* 0x000fe200080006ff */
[----:B------:R-:W-:Y:S06]  /*5dd0*/  IADD3 R87, PT, PT, R87, 0x1, RZ ;  /* 0x0000000157577810 */ /* 0x000fec0007ffe0ff */
[----:B------:R-:W2:Y:S01]  /*5de0*/  @!UP0 LDCU.128 UR12, c[0x0][0xb10] ;  /* 0x00016200ff0c87ac */ /* 0x000ea20008000c00 */
[----:B------:R-:W3:Y:S01]  /*5df0*/  @!UP0 LDCU UR5, c[0x0][0xb0c] ;  /* 0x00016180ff0587ac */ /* 0x000ee20008000800 */
[----:B------:R-:W4:Y:S01]  /*5e00*/  @!UP0 LDCU UR10, c[0x0][0xb20] ;  /* 0x00016400ff0a87ac */ /* 0x000f220008000800 */
[----:B--2---:R-:W-:Y:S02]  /*5e10*/  UIMAD.WIDE.U32 UR8, UR38, UR12, URZ ;  /* 0x0000000c260872a5 */ /* 0x004fe4000f8e00ff */
[----:B------:R-:W-:Y:S02]  /*5e20*/  UIMAD.WIDE.U32 UR6, UR37, UR15, URZ ;  /* 0x0000000f250672a5 */ /* 0x000fe4000f8e00ff */
[----:B------:R-:W-:Y:S03]  /*5e30*/  @!UP0 UISETP.NE.AND UP1, UPT, UR14, 0x1, UPT ;  /* 0x000000010e00888c */ /* 0x000fe6000bf25270 */
[----:B------:R-:W-:Y:S01]  /*5e40*/  @!UP0 UMOV UR4, UR9 ;  /* 0x0000000900048c82 */ /* 0x000fe20008000000 */
[----:B---3--:R-:W-:Y:S02]  /*5e50*/  @!UP0 UISETP.NE.AND UP2, UPT, UR5, 0x1, UPT ;  /* 0x000000010500888c */ /* 0x008fe4000bf45270 */
[----:B------:R-:W-:Y:S01]  /*5e60*/  @!UP0 USHF.R.U32.HI UR4, URZ, UR13, UR4 ;  /* 0x0000000dff048299 */ /* 0x000fe20008011604 */
[----:B------:R-:W-:Y:S02]  /*5e70*/  @!UP0 UMOV UR6, UR7 ;  /* 0x0000000700068c82 */ /* 0x000fe40008000000 */
[----:B----4-:R-:W-:Y:S02]  /*5e80*/  @!UP0 USHF.R.U32.HI UR6, URZ, UR10, UR6 ;  /* 0x0000000aff068299 */ /* 0x010fe40008011606 */
[----:B------:R-:W-:Y:S02]  /*5e90*/  @!UP0 USEL UR7, UR38, UR4, !UP2 ;  /* 0x0000000426078287 */ /* 0x000fe4000d000000 */
[----:B------:R-:W-:Y:S04]  /*5ea0*/  @!UP0 USEL UR6, UR37, UR6, !UP1 ;  /* 0x0000000625068287 */ /* 0x000fe8000c800000 */
[----:B------:R-:W-:Y:S02]  /*5eb0*/  @!UP0 UIADD3 UR4, UPT, UPT, -UR7, UR6, URZ ;  /* 0x0000000607048290 */ /* 0x000fe4000fffe1ff */
[----:B------:R-:W-:Y:S02]  /*5ec0*/  @!UP0 UIADD3 UR6, UPT, UPT, UR7, -UR6, URZ ;  /* 0x8000000607068290 */ /* 0x000fe4000fffe0ff */
[----:B------:R-:W-:Y:S02]  /*5ed0*/  @!UP0 UIMAD UR38, UR4, UR5, UR38 ;  /* 0x00000005042682a4 */ /* 0x000fe4000f8e0226 */
[----:B------:R-:W-:Y:S01]  /*5ee0*/  @!UP0 UIMAD UR37, UR6, UR14, UR37 ;  /* 0x0000000e062582a4 */ /* 0x000fe2000f8e0225 */
[----:B------:R-:W-:Y:S11]  /*5ef0*/  @!P0 BRA `(.L_x_103) ;  /* 0x00000000007c8947 */ /* 0x000ff60003800000 */
[----:B------:R-:W2:Y:S01]  /*5f00*/  LDCU.64 UR8, c[0x4][0x80] ;  /* 0x01001000ff0877ac */ /* 0x000ea20008000a00 */
[----:B------:R-:W-:Y:S01]  /*5f10*/  MOV R2, 0x0 ;  /* 0x0000000000027802 */ /* 0x000fe20000000f00 */
[----:B------:R-:W-:Y:S02]  /*5f20*/  HFMA2 R12, -RZ, RZ, 0, 5.9604644775390625e-08 ;  /* 0x00000001ff0c7431 */ /* 0x000fe400000001ff */
[----:B------:R-:W-:Y:S01]  /*5f30*/  IMAD.MOV.U32 R8, RZ, RZ, 0x70 ;  /* 0x00000070ff087424 */ /* 0x000fe200078e00ff */
[----:B------:R3:W4:Y:S01]  /*5f40*/  LDC.64 R14, c[0x4][R2] ;  /* 0x01000000020e7b82 */ /* 0x0007220000000a00 */
[----:B------:R-:W1:Y:S01]  /*5f50*/  LDCU.64 UR6, c[0x4][0x88] ;  /* 0x01001100ff0677ac */ /* 0x000e620008000a00 */
[----:B------:R-:W-:Y:S01]  /*5f60*/  IMAD.MOV.U32 R13, RZ, RZ, RZ ;  /* 0x000000ffff0d7224 */ /* 0x000fe200078e00ff */
[----:B------:R-:W1:Y:S01]  /*5f70*/  LDCU.64 UR4, c[0x4][0x8] ;  /* 0x01000100ff0477ac */ /* 0x000e620008000a00 */
[----:B--2---:R-:W-:Y:S01]  /*5f80*/  MOV R5, UR9 ;  /* 0x0000000900057c02 */ /* 0x004fe20008000f00 */
[----:B------:R-:W-:Y:S01]  /*5f90*/  IMAD.U32 R4, RZ, RZ, UR8 ;  /* 0x00000008ff047e24 */ /* 0x000fe2000f8e00ff */
[----:B-1----:R-:W-:Y:S01]  /*5fa0*/  MOV R7, UR7 ;  /* 0x0000000700077c02 */ /* 0x002fe20008000f00 */
[----:B------:R-:W-:Y:S01]  /*5fb0*/  IMAD.U32 R6, RZ, RZ, UR6 ;  /* 0x00000006ff067e24 */ /* 0x000fe2000f8e00ff */
[----:B------:R-:W-:Y:S01]  /*5fc0*/  MOV R11, UR5 ;  /* 0x00000005000b7c02 */ /* 0x000fe20008000f00 */
[----:B------:R-:W-:Y:S02]  /*5fd0*/  IMAD.U32 R10, RZ, RZ, UR4 ;  /* 0x00000004ff0a7e24 */ /* 0x000fe4000f8e00ff */
[----:B------:R-:W-:Y:S07]  /*5fe0*/  LEPC R20, `(.L_x_104) ;  /* 0x000000001014794e */ /* 0x000fee0000000000 */
[----:B---345:R-:W-:Y:S05]  /*5ff0*/  CALL.ABS.NOINC R14 ;  /* 0x000000000e007343 */ /* 0x038fea0003c00000 */
.L_x_104:
[----:B------:R-:W1:Y:S01]  /*6000*/  LDCU.64 UR8, c[0x4][0x80] ;  /* 0x01001000ff0877ac */ /* 0x000e620008000a00 */
[----:B------:R-:W2:Y:S01]  /*6010*/  LDC.64 R2, c[0x4][R2] ;  /* 0x0100000002027b82 */ /* 0x000ea20000000a00 */
[----:B------:R-:W-:Y:S02]  /*6020*/  HFMA2 R12, -RZ, RZ, 0, 5.9604644775390625e-08 ;  /* 0x00000001ff0c7431 */ /* 0x000fe400000001ff */
[----:B------:R-:W-:Y:S02]  /*6030*/  IMAD.MOV.U32 R8, RZ, RZ, 0x70 ;  /* 0x00000070ff087424 */ /* 0x000fe400078e00ff */
[----:B------:R-:W-:Y:S01]  /*6040*/  IMAD.MOV.U32 R13, RZ, RZ, RZ ;  /* 0x000000ffff0d7224 */ /* 0x000fe200078e00ff */
[----:B------:R-:W3:Y:S01]  /*6050*/  LDCU.64 UR6, c[0x4][0x88] ;  /* 0x01001100ff0677ac */ /* 0x000ee20008000a00 */
[----:B------:R-:W4:Y:S01]  /*6060*/  LDCU.64 UR4, c[0x4][0x8] ;  /* 0x01000100ff0477ac */ /* 0x000f220008000a00 */
[----:B-1----:R-:W-:Y:S02]  /*6070*/  MOV R4, UR8 ;  /* 0x0000000800047c02 */ /* 0x002fe40008000f00 */
[----:B------:R-:W-:Y:S02]  /*6080*/  MOV R5, UR9 ;  /* 0x0000000900057c02 */ /* 0x000fe40008000f00 */
[----:B---3--:R-:W-:Y:S01]  /*6090*/  MOV R7, UR7 ;  /* 0x0000000700077c02 */ /* 0x008fe20008000f00 */
[----:B------:R-:W-:Y:S01]  /*60a0*/  IMAD.U32 R6, RZ, RZ, UR6 ;  /* 0x00000006ff067e24 */ /* 0x000fe2000f8e00ff */
[----:B----4-:R-:W-:Y:S01]  /*60b0*/  MOV R11, UR5 ;  /* 0x00000005000b7c02 */ /* 0x010fe20008000f00 */
[----:B------:R-:W-:Y:S02]  /*60c0*/  IMAD.U32 R10, RZ, RZ, UR4 ;  /* 0x00000004ff0a7e24 */ /* 0x000fe4000f8e00ff */
[----:B------:R-:W-:Y:S07]  /*60d0*/  LEPC R20, `(.L_x_103) ;  /* 0x000000001014794e */ /* 0x000fee0000000000 */
[----:B--2---:R-:W-:Y:S05]  /*60e0*/  CALL.ABS.NOINC R2 ;  /* 0x0000000002007343 */ /* 0x004fea0003c00000 */
.L_x_103:
[----:B------:R-:W-:Y:S05]  /*60f0*/  BSYNC.RECONVERGENT B6 ;  /* 0x0000000000067941 */ /* 0x000fea0003800200 */
.L_x_102:
[----:B------:R-:W-:Y:S01]  /*6100*/  R2UR UR4, R84 ;  /* 0x00000000540472ca */ /* 0x000fe200000e0000 */
[----:B------:R-:W-:Y:S01]  /*6110*/  UISETP.NE.U32.AND UP0, UPT, UR62, URZ, UPT ;  /* 0x000000ff3e00728c */ /* 0x000fe2000bf05070 */
[----:B------:R-:W-:Y:S02]  /*6120*/  ISETP.NE.U32.AND P4, PT, R78, RZ, PT ;  /* 0x000000ff4e00720c */ /* 0x000fe40003f85070 */
[----:B------:R-:W-:Y:S01]  /*6130*/  ISETP.NE.U32.AND P2, PT, RZ, UR56, PT ;  /* 0x00000038ff007c0c */ /* 0x000fe2000bf45070 */
[----:B------:R-:W-:Y:S01]  /*6140*/  UISETP.NE.AND.EX UP1, UPT, UR63, URZ, UPT, UP0 ;  /* 0x000000ff3f00728c */ /* 0x000fe2000bf25300 */
[----:B------:R-:W-:Y:S01]  /*6150*/  ISETP.NE.AND.EX P4, PT, R79, RZ, PT, P4 ;  /* 0x000000ff4f00720c */ /* 0x000fe20003f85340 */
[----:B------:R-:W-:Y:S01]  /*6160*/  UPLOP3.LUT UP0, UPT, UPT, UPT, UPT, 0x40, 0x4 ;  /* 0x000000000004789c */ /* 0x000fe20003f0e870 */
[----:B------:R-:W-:Y:S05]  /*6170*/  ISETP.NE.AND.EX P2, PT, RZ, UR57, PT, P2 ;  /* 0x00000039ff007c0c */ /* 0x000fea000bf45320 */
[----:B------:R-:W-:Y:S06]  /*6180*/  UISETP.NE.AND UP2, UPT, UR4, URZ, UPT ;  /* 0x000000ff0400728c */ /* 0x000fec000bf45270 */
[----:B------:R-:W-:Y:S05]  /*6190*/  PLOP3.LUT P1, PT, PT, PT, UP2, 0x80, 0x8 ;  /* 0x000000000008781c */ /* 0x000fea0003f2f028 */
[----:B------:R-:W-:Y:S06]  /*61a0*/  @UP2 UPLOP3.LUT UP0, UPT, UPT, UPT, UP1, 0x80, 0x8 ;  /* 0x000000000008289c */ /* 0x000fec0003f0f010 */
[----:B------:R-:W-:Y:S01]  /*61b0*/  PLOP3.LUT P0, PT, PT, PT, UP0, 0x80, 0x8 ;  /* 0x000000000008781c */ /* 0x000fe20003f0f008 */
[----:B------:R-:W-:Y:S01]  /*61c0*/  @!UPT UIADD3 URZ, UPT, UPT, URZ, URZ, URZ ;  /* 0x000000fffffff290 */ /* 0x000fe2000fffe0ff */
[----:B------:R-:W-:Y:S11]  /*61d0*/  BRA.U !UP1, `(.L_x_105) ;  /* 0x00000001093c7547 */ /* 0x000ff6000b800000 */
[----:B------:R-:W-:Y:S01]  /*61e0*/  UISETP.NE.U32.AND UP0, UPT, UR56, URZ, UPT ;  /* 0x000000ff3800728c */ /* 0x000fe2000bf05070 */
[----:B-1----:R-:W-:Y:S01]  /*61f0*/  HFMA2 R0, -RZ, RZ, 0, 5.9604644775390625e-08 ;  /* 0x00000001ff007431 */ /* 0x002fe200000001ff */
[----:B------:R-:W1:Y:S01]  /*6200*/  LDCU.64 UR8, c[0x0][0x358] ;  /* 0x00006b00ff0877ac */ /* 0x000e620008000a00 */
[----:B------:R-:W-:Y:S01]  /*6210*/  IMAD.MOV.U32 R80, RZ, RZ, 0x1 ;  /* 0x00000001ff507424 */ /* 0x000fe200078e00ff */
[----:B------:R-:W-:Y:S06]  /*6220*/  UISETP.NE.AND.EX UP0, UPT, UR57, URZ, UPT, UP0 ;  /* 0x000000ff3900728c */ /* 0x000fec000bf05300 */
[----:B------:R-:W-:Y:S05]  /*6230*/  PLOP3.LUT P3, PT, PT, PT, UP0, 0x80, 0x8 ;  /* 0x000000000008781c */ /* 0x000fea0003f6f008 */
[----:B------:R-:W2:Y:S01]  /*6240*/  @UP0 LDCU.64 UR4, c[0x0][0x888] ;  /* 0x00011100ff0407ac */ /* 0x000ea20008000a00 */
[----:B------:R-:W-:Y:S07]  /*6250*/  @UP0 UIMAD UR6, UR36, UR62, URZ ;  /* 0x0000003e240602a4 */ /* 0x000fee000f8e02ff */
[----:B------:R-:W-:Y:S01]  /*6260*/  @!P3 PRMT R80, R0, 0x7610, R80 ;  /* 0x000076100050b816 */ /* 0x000fe20000000050 */
[----:B--2---:R-:W-:Y:S06]  /*6270*/  @UP0 UIMAD.WIDE UR4, UR6, 0x4, UR4 ;  /* 0x00000004060408a5 */ /* 0x004fec000f8e0204 */
[----:B------:R-:W-:Y:S01]  /*6280*/  IMAD.U32 R2, RZ, RZ, UR4 ;  /* 0x00000004ff027e24 */ /* 0x000fe2000f8e00ff */
[----:B------:R-:W-:Y:S04]  /*6290*/  MOV R3, UR5 ;  /* 0x0000000500037c02 */ /* 0x000fe80008000f00 */
[----:B------:R-:W2:Y:S01]  /*62a0*/  @!UP0 LDCU UR4, c[0x0][0x880] ;  /* 0x00011000ff0487ac */ /* 0x000ea20008000800 */
[----:B-1---5:R3:W5:Y:S02]  /*62b0*/  @P3 LDG.E R41, desc[UR8][R2.64] ;  /* 0x0000000802293981 */ /* 0x022764000c1e1900 */
[----:B--23--:R-:W-:Y:S02]  /*62c0*/  @!P3 IMAD.U32 R41, RZ, RZ, UR4 ;  /* 0x00000004ff29be24 */ /* 0x00cfe4000f8e00ff */
.L_x_105:
[----:B------:R-:W-:Y:S05]  /*62d0*/  @!P4 BRA `(.L_x_106) ;  /* 0x000000000024c947 */ /* 0x000fea0003800000 */
[----:B------:R-:W-:Y:S01]  /*62e0*/  ISETP.NE.U32.AND P3, PT, R76, RZ, PT ;  /* 0x000000ff4c00720c */ /* 0x000fe20003f65070 */
[----:B------:R-:W2:Y:S03]  /*62f0*/  LDCU.64 UR4, c[0x0][0x358] ;  /* 0x00006b00ff0477ac */ /* 0x000ea60008000a00 */
[----:B------:R-:W-:Y:S11]  /*6300*/  ISETP.NE.AND.EX P3, PT, R77, RZ, PT, P3 ;  /* 0x000000ff4d00720c */ /* 0x000ff60003f65330 */
[----:B------:R-:W-:Y:S02]  /*6310*/  @!UPT UIADD3 URZ, UPT, UPT, URZ, URZ, URZ ;  /* 0x000000fffffff290 */ /* 0x000fe4000fffe0ff */
[----:B------:R-:W3:Y:S01]  /*6320*/  @P3 LDC.64 R2, c[0x0][0x8a8] ;  /* 0x00022a00ff023b82 */ /* 0x000ee20000000a00 */
[----:B-1----:R-:W-:Y:S04]  /*6330*/  @P3 IMAD R0, R78, UR36, RZ ;  /* 0x000000244e003c24 */ /* 0x002fe8000f8e02ff */
[----:B---3--:R-:W-:Y:S05]  /*6340*/  @P3 IMAD.WIDE R2, R0, 0x4, R2 ;  /* 0x0000000400023825 */ /* 0x008fea00078e0202 */
[----:B--2--5:R2:W5:Y:S02]  /*6350*/  @P3 LDG.E R38, desc[UR4][R2.64] ;  /* 0x0000000402263981 */ /* 0x024564000c1e1900 */
[----:B--2---:R-:W3:Y:S02]  /*6360*/  @!P3 LDC R38, c[0x0][0x8a0] ;  /* 0x00022800ff26bb82 */ /* 0x004ee40000000800 */
.L_x_106:
[----:B-----5:R-:W-:Y:S01]  /*6370*/  FSETP.NEU.AND P3, PT, R41, RZ, PT ;  /* 0x000000ff2900720b */ /* 0x020fe20003f6d000 */
[----:B------:R-:W-:Y:S01]  /*6380*/  BSSY B1, `(.L_x_107) ;  /* 0x0000039000017945 */ /* 0x000fe20003800000 */
[----:B------:R-:W-:Y:S01]  /*6390*/  SEL R5, RZ, 0xffffffff, P2 ;  /* 0xffffffffff057807 */ /* 0x000fe20001000000 */
[----:B------:R-:W-:Y:S01]  /*63a0*/  IMAD.MOV.U32 R46, RZ, RZ, 0x1 ;  /* 0x00000001ff2e7424 */ /* 0x000fe200078e00ff */
[----:B------:R-:W-:Y:S01]  /*63b0*/  @P1 LOP3.LUT P2, RZ, R80, 0xff, RZ, 0xc0, !PT ;  /* 0x000000ff50ff1812 */ /* 0x000fe2000784c0ff */
[C---:B------:R-:W-:Y:S01]  /*63c0*/  IMAD R39, R36.reuse, 0x80, R37 ;  /* 0x0000008024277824 */ /* 0x040fe200078e0225 */
[----:B-1----:R-:W-:Y:S01]  /*63d0*/  @P1 SEL R0, RZ, 0xffffffff, P3 ;  /* 0xffffffffff001807 */ /* 0x002fe20001800000 */
[----:B------:R-:W-:Y:S01]  /*63e0*/  IMAD R88, R95, -0x10, R93 ;  /* 0xfffffff05f587824 */ /* 0x000fe200078e025d */
[----:B------:R-:W-:Y:S01]  /*63f0*/  LOP3.LUT R91, R91, 0x1, RZ, 0x3c, !PT ;  /* 0x000000015b5b7812 */ /* 0x000fe200078e3cff */
[----:B------:R-:W-:Y:S01]  /*6400*/  IMAD.MOV.U32 R47, RZ, RZ, RZ ;  /* 0x000000ffff2f7224 */ /* 0x000fe200078e00ff */
[----:B------:R-:W-:Y:S02]  /*6410*/  @P0 SEL R0, R5, R0, !P2 ;  /* 0x0000000005000207 */ /* 0x000fe40005000000 */
[----:B------:R-:W-:Y:S02]  /*6420*/  CS2R R74, SRZ ;  /* 0x00000000004a7805 */ /* 0x000fe4000001ff00 */
[----:B------:R-:W-:Y:S02]  /*6430*/  LEA R98, R36, UR44, 0x3 ;  /* 0x0000002c24627c11 */ /* 0x000fe4000f8e18ff */
[----:B------:R-:W-:Y:S02]  /*6440*/  CS2R R72, SRZ ;  /* 0x0000000000487805 */ /* 0x000fe4000001ff00 */
[----:B------:R-:W-:Y:S02]  /*6450*/  @P1 LOP3.LUT R0, R0, 0x1, RZ, 0xc0, !PT ;  /* 0x0000000100001812 */ /* 0x000fe400078ec0ff */
[----:B------:R-:W-:Y:S02]  /*6460*/  CS2R R66, SRZ ;  /* 0x0000000000427805 */ /* 0x000fe4000001ff00 */
[----:B------:R-:W-:Y:S02]  /*6470*/  SHF.L.U32 R3, R90, 0x1f, RZ ;  /* 0x0000001f5a037819 */ /* 0x000fe400000006ff */
[----:B------:R-:W-:Y:S02]  /*6480*/  CS2R R64, SRZ ;  /* 0x0000000000407805 */ /* 0x000fe4000001ff00 */
[----:B------:R-:W-:Y:S02]  /*6490*/  ISETP.NE.U32.OR P5, PT, R0, 0x1, !P1 ;  /* 0x000000010000780c */ /* 0x000fe40004fa5470 */
[----:B------:R-:W-:Y:S02]  /*64a0*/  CS2R R58, SRZ ;  /* 0x00000000003a7805 */ /* 0x000fe4000001ff00 */
[----:B------:R-:W-:Y:S02]  /*64b0*/  PLOP3.LUT P2, PT, PT, PT, UP1, 0x80, 0x8 ;  /* 0x000000000008781c */ /* 0x000fe40003f4f018 */
[----:B------:R-:W-:Y:S02]  /*64c0*/  CS2R R56, SRZ ;  /* 0x0000000000387805 */ /* 0x000fe4000001ff00 */
[----:B------:R-:W-:Y:S02]  /*64d0*/  LOP3.LUT P4, R86, R80, 0xff, RZ, 0xc0, !PT ;  /* 0x000000ff50567812 */ /* 0x000fe4000788c0ff */
[----:B------:R-:W-:Y:S02]  /*64e0*/  CS2R R50, SRZ ;  /* 0x0000000000327805 */ /* 0x000fe4000001ff00 */
[----:B------:R-:W-:Y:S02]  /*64f0*/  SEL R0, RZ, 0xffffffff, P3 ;  /* 0xffffffffff007807 */ /* 0x000fe40001800000 */
[----:B------:R-:W-:Y:S02]  /*6500*/  CS2R R48, SRZ ;  /* 0x0000000000307805 */ /* 0x000fe4000001ff00 */
[----:B------:R-:W-:Y:S02]  /*6510*/  P2R R97, PR, RZ, 0x20 ;  /* 0x00000020ff617803 */ /* 0x000fe40000000000 */
[----:B------:R-:W-:Y:S02]  /*6520*/  @P5 SHF.L.U32 R2, R91, 0x1f, RZ ;  /* 0x0000001f5b025819 */ /* 0x000fe400000006ff */
[----:B------:R-:W-:Y:S02]  /*6530*/  @P2 SEL R0, R5, R0, !P4 ;  /* 0x0000000005002207 */ /* 0x000fe40006000000 */
[----:B------:R-:W1:Y:S02]  /*6540*/  @P5 SYNCS.PHASECHK.TRANS64.TRYWAIT P1, [UR44+0x30], R2 ;  /* 0x00003002ff0055a7 */ /* 0x000e64000802112c */
[----:B------:R-:W-:Y:S04]  /*6550*/  LOP3.LUT R0, R0, 0x1, RZ, 0xc0, !PT ;  /* 0x0000000100007812 */ /* 0x000fe800078ec0ff */
[----:B------:R-:W-:Y:S04]  /*6560*/  ISETP.NE.U32.AND P2, PT, R0, 0x1, PT ;  /* 0x000000010000780c */ /* 0x000fe80003f45070 */
[----:B------:R-:W-:Y:S01]  /*6570*/  P2R R60, PR, RZ, 0x4 ;  /* 0x00000004ff3c7803 */ /* 0x000fe20000000000 */
[----:B------:R2:W4:Y:S01]  /*6580*/  SYNCS.PHASECHK.TRANS64.TRYWAIT P0, [R98+URZ+0xa0], R3 ;  /* 0x0000a003620075a7 */ /* 0x00052200080011ff */
[----:B-1----:R-:W-:Y:S01]  /*6590*/  @P5 SEL R46, RZ, 0x1, !P1 ;  /* 0x00000001ff2e5807 */ /* 0x002fe20004800000 */
[----:B--2---:R-:W-:Y:S06]  /*65a0*/  @!P5 BRA `(.L_x_108) ;  /* 0x000000000058d947 */ /* 0x004fec0003800000 */
[----:B------:R-:W-:Y:S01]  /*65b0*/  IMAD.MOV.U32 R75, RZ, RZ, RZ ;  /* 0x000000ffff4b7224 */ /* 0x000fe200078e00ff */
[----:B------:R-:W-:Y:S01]  /*65c0*/  ISETP.NE.AND P1, PT, R46, RZ, PT ;  /* 0x000000ff2e00720c */ /* 0x000fe20003f25270 */
[----:B------:R-:W-:Y:S01]  /*65d0*/  BSSY B0, `(.L_x_109) ;  /* 0x000000c000007945 */ /* 0x000fe20003800000 */
[----:B------:R-:W-:Y:S02]  /*65e0*/  CS2R R50, SRZ ;  /* 0x0000000000327805 */ /* 0x000fe4000001ff00 */
[----:B------:R-:W-:Y:S02]  /*65f0*/  CS2R R48, SRZ ;  /* 0x0000000000307805 */ /* 0x000fe4000001ff00 */
[----:B------:R-:W-:Y:S02]  /*6600*/  CS2R R58, SRZ ;  /* 0x00000000003a7805 */ /* 0x000fe4000001ff00 */
[----:B------:R-:W-:Y:S02]  /*6610*/  CS2R R56, SRZ ;  /* 0x0000000000387805 */ /* 0x000fe4000001ff00 */
[----:B------:R-:W-:Y:S02]  /*6620*/  CS2R R66, SRZ ;  /* 0x0000000000427805 */ /* 0x000fe4000001ff00 */
[----:B------:R-:W-:Y:S02]  /*6630*/  CS2R R64, SRZ ;  /* 0x0000000000407805 */ /* 0x000fe4000001ff00 */
[----:B------:R-:W-:Y:S01]  /*6640*/  CS2R R72, SRZ ;  /* 0x0000000000487805 */ /* 0x000fe2000001ff00 */
[----:B------:R-:W-:Y:S06]  /*6650*/  @P1 BRA `(.L_x_110) ;  /* 0x00000000000c1947 */ /* 0x000fec0003800000 */
[----:B------:R-:W-:Y:S04]  /*6660*/  SHF.L.U32 R5, R91, 0x1f, RZ ;  /* 0x0000001f5b057819 */ /* 0x000fe800000006ff */
[----:B------:R-:W1:Y:S02]  /*6670*/  SYNCS.PHASECHK.TRANS64.TRYWAIT P1, [UR44+0x30], R5 ;  /* 0x00003005ff0075a7 */ /* 0x000e64000802112c */
[----:B-1----:R-:W-:Y:S05]  /*6680*/  @!P1 BRA `(.L_x_111) ;  /* 0x0000003c00b09947 */ /* 0x002fea0003800000 */
.L_x_110:
[----:B------:R-:W-:Y:S05]  /*6690*/  BSYNC B0 ;  /* 0x0000000000007941 */ /* 0x000fea0003800000 */
.L_x_109:
[----:B------:R-:W-:Y:S01]  /*66a0*/  ISETP.NE.AND P1, PT, R60, RZ, PT ;  /* 0x000000ff3c00720c */ /* 0x000fe20003f25270 */
[----:B------:R-:W-:Y:S11]  /*66b0*/  HFMA2 R47, -RZ, RZ, 0, 5.9604644775390625e-08 ;  /* 0x00000001ff2f7431 */ /* 0x000ff600000001ff */
[----:B------:R-:W-:Y:S01]  /*66c0*/  @!UPT UIADD3 URZ, UPT, UPT, URZ, URZ, URZ ;  /* 0x000000fffffff290 */ /* 0x000fe2000fffe0ff */
[----:B------:R2:W1:Y:S04]  /*66d0*/  @P1 LDS.128 R48, [R94] ;  /* 0x000000005e301984 */ /* 0x0004680000000c00 */
[----:B------:R2:W1:Y:S04]  /*66e0*/  @P1 LDS.128 R56, [R93+0x10] ;  /* 0x000010005d381984 */ /* 0x0004680000000c00 */
[----:B------:R2:W1:Y:S04]  /*66f0*/  @P1 LDS.128 R64, [R92+0x20] ;  /* 0x000020005c401984 */ /* 0x0004680000000c00 */
[----:B------:R2:W1:Y:S02]  /*6700*/  @P1 LDS.128 R72, [R88+0x30] ;  /* 0x0000300058481984 */ /* 0x0004640000000c00 */
.L_x_108:
[----:B------:R-:W-:Y:S05]  /*6710*/  BSYNC B1 ;  /* 0x0000000000017941 */ /* 0x000fea0003800000 */
.L_x_107:
[----:B-1----:R-:W-:Y:S04]  /*6720*/  SHF.R.U32.HI R0, RZ, 0x15, R39 ;  /* 0x00000015ff007819 */ /* 0x002fe80000011627 */
[----:B------:R-:W-:Y:S01]  /*6730*/  LOP3.LUT P1, RZ, R0, 0x3, R81, 0x48, !PT ;  /* 0x0000000300ff7812 */ /* 0x000fe20007824851 */
[----:B------:R-:W-:Y:S01]  /*6740*/  @!UPT UIADD3 URZ, UPT, UPT, URZ, URZ, URZ ;  /* 0x000000fffffff290 */ /* 0x000fe2000fffe0ff */
[----:B----4-:R-:W-:Y:S11]  /*6750*/  @P0 BRA `(.L_x_112) ;  /* 0x0000000000080947 */ /* 0x010ff60003800000 */
[----:B------:R-:W1:Y:S02]  /*6760*/  SYNCS.PHASECHK.TRANS64.TRYWAIT P0, [R98+URZ+0xa0], R3 ;  /* 0x0000a003620075a7 */ /* 0x000e6400080011ff */
[----:B-1----:R-:W-:Y:S05]  /*6770*/  @!P0 BRA `(.L_x_113) ;  /* 0x0000003c008c8947 */ /* 0x002fea0003800000 */
.L_x_112:
[----:B------:R-:W-:Y:S05]  /*6780*/  @!P1 BRA `(.L_x_114) ;  /* 0x0000000000409947 */ /* 0x000fea0003800000 */
[----:B------:R-:W4:Y:S01]  /*6790*/  LDCU.64 UR8, c[0x4][0x70] ;  /* 0x01000e00ff0877ac */ /* 0x000f220008000a00 */
[----:B-1----:R-:W-:Y:S01]  /*67a0*/  MOV R3, 0x0 ;  /* 0x0000000000037802 */ /* 0x002fe20000000f00 */
[----:B------:R-:W-:Y:S02]  /*67b0*/  HFMA2 R12, -RZ, RZ, 0, 5.9604644775390625e-08 ;  /* 0x00000001ff0c7431 */ /* 0x000fe400000001ff */
[----:B------:R-:W-:Y:S02]  /*67c0*/  IMAD.MOV.U32 R8, RZ, RZ, 0x192 ;  /* 0x00000192ff087424 */ /* 0x000fe400078e00ff */
[----:B------:R-:W-:Y:S01]  /*67d0*/  IMAD.MOV.U32 R13, RZ, RZ, RZ ;  /* 0x000000ffff0d7224 */ /* 0x000fe200078e00ff */
[----:B------:R-:W1:Y:S01]  /*67e0*/  LDCU.64 UR6, c[0x4][0x78] ;  /* 0x01000f00ff0677ac */ /* 0x000e620008000a00 */
[----:B------:R-:W2:Y:S01]  /*67f0*/  LDC.64 R2, c[0x4][R3] ;  /* 0x0100000003027b82 */ /* 0x000ea20000000a00 */
[----:B------:R-:W5:Y:S01]  /*6800*/  LDCU.64 UR4, c[0x4][0x10] ;  /* 0x01000200ff0477ac */ /* 0x000f620008000a00 */
[----:B----4-:R-:W-:Y:S01]  /*6810*/  MOV R5, UR9 ;  /* 0x0000000900057c02 */ /* 0x010fe20008000f00 */
[----:B------:R-:W-:Y:S01]  /*6820*/  IMAD.U32 R4, RZ, RZ, UR8 ;  /* 0x00000008ff047e24 */ /* 0x000fe2000f8e00ff */
[----:B-1----:R-:W-:Y:S01]  /*6830*/  MOV R7, UR7 ;  /* 0x0000000700077c02 */ /* 0x002fe20008000f00 */
[----:B------:R-:W-:Y:S01]  /*6840*/  IMAD.U32 R6, RZ, RZ, UR6 ;  /* 0x00000006ff067e24 */ /* 0x000fe2000f8e00ff */
[----:B-----5:R-:W-:Y:S01]  /*6850*/  MOV R11, UR5 ;  /* 0x00000005000b7c02 */ /* 0x020fe20008000f00 */
[----:B------:R-:W-:Y:S02]  /*6860*/  IMAD.U32 R10, RZ, RZ, UR4 ;  /* 0x00000004ff0a7e24 */ /* 0x000fe4000f8e00ff */
[----:B------:R-:W-:Y:S07]  /*6870*/  LEPC R20, `(.L_x_114) ;  /* 0x000000001014794e */ /* 0x000fee0000000000 */
[----:B--23--:R-:W-:Y:S05]  /*6880*/  CALL.ABS.NOINC R2 ;  /* 0x0000000002007343 */ /* 0x00cfea0003c00000 */
.L_x_114:
[----:B------:R-:W-:Y:S05]  /*6890*/  WARPSYNC.ALL ;  /* 0x0000000000007948 */ /* 0x000fea0003800000 */
[----:B------:R-:W-:Y:S01]  /*68a0*/  R2UR UR4, R39 ;  /* 0x00000000270472ca */ /* 0x000fe200000e0000 */
[--C-:B------:R-:W-:Y:S01]  /*68b0*/  HADD2.F32 R40, -RZ, R48.reuse.H0_H0 ;  /* 0x20000030ff287230 */ /* 0x100fe20000004100 */
[----:B------:R-:W-:Y:S01]  /*68c0*/  ISETP.NE.AND P0, PT, R96, RZ, PT ;  /* 0x000000ff6000720c */ /* 0x000fe20003f05270 */
[----:B------:R-:W-:Y:S01]  /*68d0*/  HADD2.F32 R43, -RZ, R48.H1_H1 ;  /* 0x30000030ff2b7230 */ /* 0x000fe20000004100 */
[----:B------:R-:W-:Y:S01]  /*68e0*/  BSSY.RECONVERGENT B0, `(.L_x_115) ;  /* 0x0000086000007945 */ /* 0x000fe20003800200 */
[----:B------:R-:W-:Y:S02]  /*68f0*/  HADD2.F32 R42, -RZ, R49.H0_H0 ;  /* 0x20000031ff2a7230 */ /* 0x000fe40000004100 */
[----:B------:R-:W-:Y:S02]  /*6900*/  HADD2.F32 R45, -RZ, R51.H0_H0 ;  /* 0x20000033ff2d7230 */ /* 0x000fe40000004100 */
[----:B------:R-:W-:Y:S04]  /*6910*/  HADD2.F32 R44, -RZ, R75.H1_H1 ;  /* 0x3000004bff2c7230 */ /* 0x000fe80000004100 */
[----:B------:R-:W3:Y:S02]  /*6920*/  LDTM.x32 R4, tmem[UR4] ;  /* 0x00000004000479ee */ /* 0x000ee400082c0000 */
[C---:B---3--:R-:W-:Y:S01]  /*6930*/  FMUL R0, R38.reuse, R4 ;  /* 0x0000000426007220 */ /* 0x048fe20000400000 */
[C---:B------:R-:W-:Y:S01]  /*6940*/  FMUL R2, R38.reuse, R5 ;  /* 0x0000000526027220 */ /* 0x040fe20000400000 */
[C---:B-1----:R-:W-:Y:S01]  /*6950*/  FMUL R3, R38.reuse, R6 ;  /* 0x0000000626037220 */ /* 0x042fe20000400000 */
[C---:B------:R-:W-:Y:S01]  /*6960*/  FMUL R7, R38.reuse, R7 ;  /* 0x0000000726077220 */ /* 0x040fe20000400000 */
[C---:B------:R-:W-:Y:S01]  /*6970*/  FFMA R0, R41.reuse, R40, R0 ;  /* 0x0000002829007223 */ /* 0x040fe20000000000 */
[----:B------:R-:W-:Y:S02]  /*6980*/  HADD2.F32 R40, -RZ, R49.H1_H1 ;  /* 0x30000031ff287230 */ /* 0x000fe40000004100 */
[C---:B------:R-:W-:Y:S01]  /*6990*/  FFMA R2, R41.reuse, R43, R2 ;  /* 0x0000002b29027223 */ /* 0x040fe20000000002 */
[C---:B------:R-:W-:Y:S01]  /*69a0*/  FFMA R3, R41.reuse, R42, R3 ;  /* 0x0000002a29037223 */ /* 0x040fe20000000003 */
[--C-:B------:R-:W-:Y:S02]  /*69b0*/  HADD2.F32 R43, -RZ, R50.reuse.H0_H0 ;  /* 0x20000032ff2b7230 */ /* 0x100fe40000004100 */
[----:B------:R-:W-:Y:S01]  /*69c0*/  FMUL R4, R38, R8 ;  /* 0x0000000826047220 */ /* 0x000fe20000400000 */
[----:B------:R-:W-:Y:S01]  /*69d0*/  HADD2.F32 R42, -RZ, R50.H1_H1 ;  /* 0x30000032ff2a7230 */ /* 0x000fe20000004100 */
[----:B------:R-:W-:Y:S01]  /*69e0*/  F2FP.F16.F32.PACK_AB R52, R2, R0 ;  /* 0x000000000234723e */ /* 0x000fe200000000ff */
[C---:B------:R-:W-:Y:S01]  /*69f0*/  FFMA R7, R41.reuse, R40, R7 ;  /* 0x0000002829077223 */ /* 0x040fe20000000007 */
[----:B------:R-:W-:Y:S01]  /*6a00*/  FFMA R4, R41, R43, R4 ;  /* 0x0000002b29047223 */ /* 0x000fe20000000004 */
[C---:B------:R-:W-:Y:S01]  /*6a10*/  FMUL R5, R38.reuse, R9 ;  /* 0x0000000926057220 */ /* 0x040fe20000400000 */
[C---:B------:R-:W-:Y:S01]  /*6a20*/  FMUL R6, R38.reuse, R10 ;  /* 0x0000000a26067220 */ /* 0x040fe20000400000 */
[----:B------:R-:W-:Y:S01]  /*6a30*/  HADD2.F32 R40, -RZ, R51.H1_H1 ;  /* 0x30000033ff287230 */ /* 0x000fe20000004100 */
[----:B------:R-:W-:Y:S01]  /*6a40*/  F2FP.F16.F32.PACK_AB R53, R7, R3 ;  /* 0x000000030735723e */ /* 0x000fe200000000ff */
[C---:B------:R-:W-:Y:S01]  /*6a50*/  FFMA R5, R41.reuse, R42, R5 ;  /* 0x0000002a29057223 */ /* 0x040fe20000000005 */
[----:B------:R-:W-:Y:S01]  /*6a60*/  FFMA R6, R41, R45, R6 ;  /* 0x0000002d29067223 */ /* 0x000fe20000000006 */
[C---:B------:R-:W-:Y:S01]  /*6a70*/  FMUL R11, R38.reuse, R11 ;  /* 0x0000000b260b7220 */ /* 0x040fe20000400000 */
[--C-:B------:R-:W-:Y:S02]  /*6a80*/  HADD2.F32 R43, -RZ, R56.reuse.H0_H0 ;  /* 0x20000038ff2b7230 */ /* 0x100fe40000004100 */
[C---:B------:R-:W-:Y:S01]  /*6a90*/  FMUL R8, R38.reuse, R12 ;  /* 0x0000000c26087220 */ /* 0x040fe20000400000 */
[----:B------:R-:W-:Y:S01]  /*6aa0*/  F2FP.F16.F32.PACK_AB R54, R5, R4 ;  /* 0x000000040536723e */ /* 0x000fe200000000ff */
[C---:B------:R-:W-:Y:S01]  /*6ab0*/  FFMA R11, R41.reuse, R40, R11 ;  /* 0x00000028290b7223 */ /* 0x040fe2000000000b */
[----:B------:R-:W-:Y:S02]  /*6ac0*/  HADD2.F32 R40, -RZ, R56.H1_H1 ;  /* 0x30000038ff287230 */ /* 0x000fe40000004100 */
[----:B------:R-:W-:Y:S01]  /*6ad0*/  FFMA R8, R41, R43, R8 ;  /* 0x0000002b29087223 */ /* 0x000fe20000000008 */
[C---:B------:R-:W-:Y:S01]  /*6ae0*/  FMUL R9, R38.reuse, R13 ;  /* 0x0000000d26097220 */ /* 0x040fe20000400000 */
[--C-:B------:R-:W-:Y:S01]  /*6af0*/  HADD2.F32 R45, -RZ, R57.reuse.H0_H0 ;  /* 0x20000039ff2d7230 */ /* 0x100fe20000004100 */
[----:B------:R-:W-:Y:S01]  /*6b00*/  F2FP.F16.F32.PACK_AB R55, R11, R6 ;  /* 0x000000060b37723e */ /* 0x000fe200000000ff */
[C---:B------:R-:W-:Y:S01]  /*6b10*/  FMUL R10, R38.reuse, R14 ;  /* 0x0000000e260a7220 */ /* 0x040fe20000400000 */
[----:B------:R-:W-:Y:S02]  /*6b20*/  HADD2.F32 R42, -RZ, R57.H1_H1 ;  /* 0x30000039ff2a7230 */ /* 0x000fe40000004100 */
[C---:B------:R-:W-:Y:S01]  /*6b30*/  FFMA R9, R41.reuse, R40, R9 ;  /* 0x0000002829097223 */ /* 0x040fe20000000009 */
[C---:B------:R-:W-:Y:S01]  /*6b40*/  FMUL R15, R38.reuse, R15 ;  /* 0x0000000f260f7220 */ /* 0x040fe20000400000 */
[----:B------:R1:W-:Y:S01]  /*6b50*/  STS.128 [R94], R52 ;  /* 0x000000345e007388 */ /* 0x0003e20000000c00 */
[----:B------:R-:W-:Y:S01]  /*6b60*/  FFMA R10, R41, R45, R10 ;  /* 0x0000002d290a7223 */ /* 0x000fe2000000000a */
[--C-:B------:R-:W-:Y:S01]  /*6b70*/  HADD2.F32 R40, -RZ, R58.reuse.H0_H0 ;  /* 0x2000003aff287230 */ /* 0x100fe20000004100 */
[----:B------:R-:W-:Y:S01]  /*6b80*/  F2FP.F16.F32.PACK_AB R68, R9, R8 ;  /* 0x000000080944723e */ /* 0x000fe200000000ff */
[----:B------:R-:W-:Y:S01]  /*6b90*/  FFMA R15, R41, R42, R15 ;  /* 0x0000002a290f7223 */ /* 0x000fe2000000000f */
[C---:B------:R-:W-:Y:S01]  /*6ba0*/  FMUL R12, R38.reuse, R16 ;  /* 0x00000010260c7220 */ /* 0x040fe20000400000 */
[----:B------:R-:W-:Y:S02]  /*6bb0*/  HADD2.F32 R42, -RZ, R58.H1_H1 ;  /* 0x3000003aff2a7230 */ /* 0x000fe40000004100 */
[C---:B------:R-:W-:Y:S01]  /*6bc0*/  FMUL R13, R38.reuse, R17 ;  /* 0x00000011260d7220 */ /* 0x040fe20000400000 */
[--C-:B------:R-:W-:Y:S01]  /*6bd0*/  HADD2.F32 R43, -RZ, R59.reuse.H0_H0 ;  /* 0x2000003bff2b7230 */ /* 0x100fe20000004100 */
[----:B------:R-:W-:Y:S01]  /*6be0*/  F2FP.F16.F32.PACK_AB R69, R15, R10 ;  /* 0x0000000a0f45723e */ /* 0x000fe200000000ff */
[C---:B------:R-:W-:Y:S01]  /*6bf0*/  FFMA R12, R41.reuse, R40, R12 ;  /* 0x00000028290c7223 */ /* 0x040fe2000000000c */
[C---:B------:R-:W-:Y:S01]  /*6c00*/  FFMA R13, R41.reuse, R42, R13 ;  /* 0x0000002a290d7223 */ /* 0x040fe2000000000d */
[C---:B------:R-:W-:Y:S01]  /*6c10*/  FMUL R14, R38.reuse, R18 ;  /* 0x00000012260e7220 */ /* 0x040fe20000400000 */
[----:B------:R-:W-:Y:S02]  /*6c20*/  HADD2.F32 R40, -RZ, R59.H1_H1 ;  /* 0x3000003bff287230 */ /* 0x000fe40000004100 */
[C---:B------:R-:W-:Y:S01]  /*6c30*/  FMUL R19, R38.reuse, R19 ;  /* 0x0000001326137220 */ /* 0x040fe20000400000 */
[C---:B------:R-:W-:Y:S01]  /*6c40*/  FMUL R16, R38.reuse, R20 ;  /* 0x0000001426107220 */ /* 0x040fe20000400000 */
[C---:B------:R-:W-:Y:S01]  /*6c50*/  FFMA R14, R41.reuse, R43, R14 ;  /* 0x0000002b290e7223 */ /* 0x040fe2000000000e */
[--C-:B------:R-:W-:Y:S02]  /*6c60*/  HADD2.F32 R43, -RZ, R64.reuse.H0_H0 ;  /* 0x20000040ff2b7230 */ /* 0x100fe40000004100 */
[C---:B------:R-:W-:Y:S01]  /*6c70*/  FFMA R19, R41.reuse, R40, R19 ;  /* 0x0000002829137223 */ /* 0x040fe20000000013 */
[----:B------:R-:W-:Y:S02]  /*6c80*/  HADD2.F32 R42, -RZ, R64.H1_H1 ;  /* 0x30000040ff2a7230 */ /* 0x000fe40000004100 */
[C---:B------:R-:W-:Y:S01]  /*6c90*/  FMUL R17, R38.reuse, R21 ;  /* 0x0000001526117220 */ /* 0x040fe20000400000 */
[--C-:B------:R-:W-:Y:S02]  /*6ca0*/  HADD2.F32 R45, -RZ, R65.reuse.H0_H0 ;  /* 0x20000041ff2d7230 */ /* 0x100fe40000004100 */
[C---:B------:R-:W-:Y:S01]  /*6cb0*/  FMUL R18, R38.reuse, R22 ;  /* 0x0000001626127220 */ /* 0x040fe20000400000 */
[----:B------:R-:W-:Y:S02]  /*6cc0*/  HADD2.F32 R40, -RZ, R65.H1_H1 ;  /* 0x30000041ff287230 */ /* 0x000fe40000004100 */
[C---:B------:R-:W-:Y:S01]  /*6cd0*/  FMUL R23, R38.reuse, R23 ;  /* 0x0000001726177220 */ /* 0x040fe20000400000 */
[C---:B------:R-:W-:Y:S01]  /*6ce0*/  FFMA R16, R41.reuse, R43, R16 ;  /* 0x0000002b29107223 */ /* 0x040fe20000000010 */
[C---:B------:R-:W-:Y:S01]  /*6cf0*/  FFMA R17, R41.reuse, R42, R17 ;  /* 0x0000002a29117223 */ /* 0x040fe20000000011 */
[C---:B------:R-:W-:Y:S01]  /*6d00*/  FFMA R18, R41.reuse, R45, R18 ;  /* 0x0000002d29127223 */ /* 0x040fe20000000012 */
[C---:B------:R-:W-:Y:S01]  /*6d10*/  FFMA R23, R41.reuse, R40, R23 ;  /* 0x0000002829177223 */ /* 0x040fe20000000017 */
[--C-:B------:R-:W-:Y:S02]  /*6d20*/  HADD2.F32 R43, -RZ, R66.reuse.H0_H0 ;  /* 0x20000042ff2b7230 */ /* 0x100fe40000004100 */
[C---:B------:R-:W-:Y:S01]  /*6d30*/  FMUL R20, R38.reuse, R24 ;  /* 0x0000001826147220 */ /* 0x040fe20000400000 */
        /* <DEDUP_REMOVED lines=9> */
[----:B------:R-:W-:Y:S01]  /*6dd0*/  FFMA R27, R41, R42, R27 ;  /* 0x0000002a291b7223 */ /* 0x000fe2000000001b */
[--C-:B------:R-:W-:Y:S02]  /*6de0*/  HADD2.F32 R40, -RZ, R72.reuse.H0_H0 ;  /* 0x20000048ff287230 */ /* 0x100fe40000004100 */
[C---:B------:R-:W-:Y:S01]  /*6df0*/  FMUL R24, R38.reuse, R28 ;  /* 0x0000001c26187220 */ /* 0x040fe20000400000 */
[----:B------:R-:W-:Y:S02]  /*6e00*/  HADD2.F32 R42, -RZ, R72.H1_H1 ;  /* 0x30000048ff2a7230 */ /* 0x000fe40000004100 */
[C---:B------:R-:W-:Y:S01]  /*6e10*/  FMUL R25, R38.reuse, R29 ;  /* 0x0000001d26197220 */ /* 0x040fe20000400000 */
[--C-:B------:R-:W-:Y:S02]  /*6e20*/  HADD2.F32 R43, -RZ, R73.reuse.H0_H0 ;  /* 0x20000049ff2b7230 */ /* 0x100fe40000004100 */
[C---:B------:R-:W-:Y:S01]  /*6e30*/  FMUL R26, R38.reuse, R30 ;  /* 0x0000001e261a7220 */ /* 0x040fe20000400000 */
[----:B------:R-:W-:Y:S01]  /*6e40*/  F2FP.F16.F32.PACK_AB R70, R13, R12 ;  /* 0x0000000c0d46723e */ /* 0x000fe200000000ff */
[----:B------:R-:W-:Y:S01]  /*6e50*/  FFMA R24, R41, R40, R24 ;  /* 0x0000002829187223 */ /* 0x000fe20000000018 */
[----:B------:R-:W-:Y:S01]  /*6e60*/  F2FP.F16.F32.PACK_AB R71, R19, R14 ;  /* 0x0000000e1347723e */ /* 0x000fe200000000ff */
[C---:B------:R-:W-:Y:S01]  /*6e70*/  FFMA R25, R41.reuse, R42, R25 ;  /* 0x0000002a29197223 */ /* 0x040fe20000000019 */
[C---:B------:R-:W-:Y:S01]  /*6e80*/  FFMA R26, R41.reuse, R43, R26 ;  /* 0x0000002b291a7223 */ /* 0x040fe2000000001a */
[----:B------:R-:W-:Y:S02]  /*6e90*/  HADD2.F32 R40, -RZ, R73.H1_H1 ;  /* 0x30000049ff287230 */ /* 0x000fe40000004100 */
[C---:B------:R-:W-:Y:S01]  /*6ea0*/  FMUL R31, R38.reuse, R31 ;  /* 0x0000001f261f7220 */ /* 0x040fe20000400000 */
[----:B------:R1:W-:Y:S01]  /*6eb0*/  STS.128 [R93+0x10], R68 ;  /* 0x000010445d007388 */ /* 0x0003e20000000c00 */
[--C-:B------:R-:W-:Y:S02]  /*6ec0*/  HADD2.F32 R43, -RZ, R74.reuse.H0_H0 ;  /* 0x2000004aff2b7230 */ /* 0x100fe40000004100 */
[C---:B------:R-:W-:Y:S01]  /*6ed0*/  FMUL R28, R38.reuse, R32 ;  /* 0x00000020261c7220 */ /* 0x040fe20000400000 */
[----:B------:R-:W-:Y:S02]  /*6ee0*/  HADD2.F32 R42, -RZ, R74.H1_H1 ;  /* 0x3000004aff2a7230 */ /* 0x000fe40000004100 */
[C---:B------:R-:W-:Y:S01]  /*6ef0*/  FMUL R29, R38.reuse, R33 ;  /* 0x00000021261d7220 */ /* 0x040fe20000400000 */
[----:B------:R-:W-:Y:S02]  /*6f00*/  HADD2.F32 R45, -RZ, R75.H0_H0 ;  /* 0x2000004bff2d7230 */ /* 0x000fe40000004100 */
[C---:B------:R-:W-:Y:S01]  /*6f10*/  FMUL R30, R38.reuse, R34 ;  /* 0x00000022261e7220 */ /* 0x040fe20000400000 */
[----:B------:R-:W-:Y:S01]  /*6f20*/  FFMA R31, R41, R40, R31 ;  /* 0x00000028291f7223 */ /* 0x000fe2000000001f */
[----:B------:R-:W-:Y:S01]  /*6f30*/  FMUL R35, R38, R35 ;  /* 0x0000002326237220 */ /* 0x000fe20000400000 */
[----:B------:R-:W-:Y:S01]  /*6f40*/  F2FP.F16.F32.PACK_AB R100, R17, R16 ;  /* 0x000000101164723e */ /* 0x000fe200000000ff */
[----:B------:R-:W-:Y:S01]  /*6f50*/  FFMA R28, R41, R43, R28 ;  /* 0x0000002b291c7223 */ /* 0x000fe2000000001c */
[----:B------:R-:W-:Y:S01]  /*6f60*/  F2FP.F16.F32.PACK_AB R101, R23, R18 ;  /* 0x000000121765723e */ /* 0x000fe200000000ff */
[----:B------:R-:W-:Y:S01]  /*6f70*/  FFMA R29, R41, R42, R29 ;  /* 0x0000002a291d7223 */ /* 0x000fe2000000001d */
[----:B------:R-:W-:Y:S01]  /*6f80*/  F2FP.F16.F32.PACK_AB R102, R21, R20 ;  /* 0x000000141566723e */ /* 0x000fe200000000ff */
[----:B------:R-:W-:Y:S01]  /*6f90*/  FFMA R30, R41, R45, R30 ;  /* 0x0000002d291e7223 */ /* 0x000fe2000000001e */
[----:B------:R-:W-:Y:S01]  /*6fa0*/  F2FP.F16.F32.PACK_AB R103, R27, R22 ;  /* 0x000000161b67723e */ /* 0x000fe200000000ff */
[----:B------:R-:W-:Y:S01]  /*6fb0*/  FFMA R35, R41, R44, R35 ;  /* 0x0000002c29237223 */ /* 0x000fe20000000023 */
[----:B------:R-:W-:Y:S02]  /*6fc0*/  F2FP.F16.F32.PACK_AB R104, R25, R24 ;  /* 0x000000181968723e */ /* 0x000fe400000000ff */
[----:B------:R-:W-:Y:S01]  /*6fd0*/  F2FP.F16.F32.PACK_AB R105, R31, R26 ;  /* 0x0000001a1f69723e */ /* 0x000fe200000000ff */
[----:B------:R1:W-:Y:S01]  /*6fe0*/  STS.128 [R92+0x20], R100 ;  /* 0x000020645c007388 */ /* 0x0003e20000000c00 */
[----:B------:R-:W-:Y:S02]  /*6ff0*/  F2FP.F16.F32.PACK_AB R106, R29, R28 ;  /* 0x0000001c1d6a723e */ /* 0x000fe400000000ff */
[----:B------:R-:W-:Y:S05]  /*7000*/  F2FP.F16.F32.PACK_AB R107, R35, R30 ;  /* 0x0000001e236b723e */ /* 0x000fea00000000ff */
[----:B------:R1:W-:Y:S01]  /*7010*/  STS.128 [R88+0x30], R104 ;  /* 0x0000306858007388 */ /* 0x0003e20000000c00 */
[----:B------:R-:W-:Y:S01]  /*7020*/  @!PT LDS RZ, [RZ] ;  /* 0x00000000fffff984 */ /* 0x000fe20000000800 */
[----:B------:R-:W-:Y:S01]  /*7030*/  @!PT LDS RZ, [RZ] ;  /* 0x00000000fffff984 */ /* 0x000fe20000000800 */
[----:B------:R-:W-:Y:S01]  /*7040*/  @!PT LDS RZ, [RZ] ;  /* 0x00000000fffff984 */ /* 0x000fe20000000800 */
[----:B------:R-:W-:Y:S01]  /*7050*/  @!PT LDS RZ, [RZ] ;  /* 0x00000000fffff984 */ /* 0x000fe20000000800 */
[----:B------:R3:W-:Y:S07]  /*7060*/  MEMBAR.ALL.CTA ;  /* 0x0000000000007992 */ /* 0x0007ee0000008000 */
[----:B---3--:R-:W3:Y:S02]  /*7070*/  FENCE.VIEW.ASYNC.S ;  /* 0x00000000000073c6 */ /* 0x008ee40000000000 */
[----:B---3--:R-:W-:Y:S06]  /*7080*/  BAR.SYNC.DEFER_BLOCKING 0x1, 0x80 ;  /* 0x0042000000007b1d */ /* 0x008fec0000010000 */
[----:B------:R-:W-:Y:S05]  /*7090*/  @P0 BRA `(.L_x_116) ;  /* 0x0000000000280947 */ /* 0x000fea0003800000 */
[----:B------:R-:W3:Y:S01]  /*70a0*/  LDCU.64 UR6, c[0x0][0x348] ;  /* 0x00006900ff0677ac */ /* 0x000ee20008000a00 */
[----:B------:R-:W-:Y:S01]  /*70b0*/  UIADD3 UR4, UPT, UPT, UR44, 0x200, URZ ;  /* 0x000002002c047890 */ /* 0x000fe2000fffe0ff */
[----:B------:R-:W-:Y:S05]  /*70c0*/  UMOV UR51, UR36 ;  /* 0x0000002400337c82 */ /* 0x000fea0008000000 */
[----:B------:R-:W-:Y:S04]  /*70d0*/  MOV R85, UR4 ;  /* 0x0000000400557c02 */ /* 0x000fe80008000f00 */
[----:B------:R-:W-:Y:S01]  /*70e0*/  R2UR UR48, R85 ;  /* 0x00000000553072ca */ /* 0x000fe200000e0000 */
[----:B---3--:R-:W-:Y:S04]  /*70f0*/  UIADD3 UR4, UP0, UPT, UR6, 0x680, URZ ;  /* 0x0000068006047890 */ /* 0x008fe8000ff1e0ff */
[----:B------:R-:W-:Y:S09]  /*7100*/  UIADD3.X UR5, UPT, UPT, URZ, UR7, URZ, UP0, !UPT ;  /* 0x00000007ff057290 */ /* 0x000ff200087fe4ff */
[----:B------:R3:W-:Y:S01]  /*7110*/  UTMASTG.3D [UR48], [UR4] ;  /* 0x00000030040073b5 */ /* 0x0007e20008010000 */
[----:B------:R0:W-:Y:S01]  /*7120*/  UTMACMDFLUSH ;  /* 0x00000000000079b7 */ /* 0x0001e20000000000 */
[----:B---3--:R-:W-:Y:S04]  /*7130*/  DEPBAR.LE SB0, 0x1 ;  /* 0x000080400000791a */ /* 0x008fe80000000000 */
.L_x_116:
[----:B------:R-:W-:Y:S05]  /*7140*/  BSYNC.RECONVERGENT B0 ;  /* 0x0000000000007941 */ /* 0x000fea0003800200 */
.L_x_115:
[----:B------:R-:W-:Y:S01]  /*7150*/  BAR.SYNC.DEFER_BLOCKING 0x1, 0x80 ;  /* 0x0042000000007b1d */ /* 0x000fe20000010000 */
[----:B------:R-:W-:Y:S01]  /*7160*/  ISETP.NE.AND P1, PT, R97, RZ, PT ;  /* 0x000000ff6100720c */ /* 0x000fe20003f25270 */
[----:B------:R-:W-:Y:S01]  /*7170*/  UISETP.NE.AND UP0, UPT, UR47, URZ, UPT ;  /* 0x000000ff2f00728c */ /* 0x000fe2000bf05270 */
[----:B------:R-:W-:Y:S11]  /*7180*/  LEA R3, R47, UR44, 0x3 ;  /* 0x0000002c2f037c11 */ /* 0x000ff6000f8e18ff */
[----:B------:R-:W-:Y:S01]  /*7190*/  @P1 SHF.L.U32 R4, R91, 0x1f, RZ ;  /* 0x0000001f5b041819 */ /* 0x000fe200000006ff */
[----:B------:R-:W-:Y:S06]  /*71a0*/  BRA.U !UP0, `(.L_x_117) ;  /* 0x0000000108247547 */ /* 0x000fec000b800000 */
[----:B------:R-:W3:Y:S01]  /*71b0*/  S2R R0, SR_CgaCtaId ;  /* 0x0000000000007919 */ /* 0x000ee20000008800 */
[----:B------:R-:W-:Y:S01]  /*71c0*/  IMAD.U32 R2, RZ, RZ, UR46 ;  /* 0x0000002eff027e24 */ /* 0x000fe2000f8e00ff */
[----:B------:R-:W-:Y:S04]  /*71d0*/  UIADD3 UR4, UPT, UPT, UR46, 0x1, URZ ;  /* 0x000000012e047890 */ /* 0x000fe8000fffe0ff */
[----:B------:R-:W-:Y:S01]  /*71e0*/  @P1 LEA R2, R2, UR44, 0x3 ;  /* 0x0000002c02021c11 */ /* 0x000fe2000f8e18ff */
[----:B------:R-:W-:Y:S04]  /*71f0*/  UISETP.NE.AND UP0, UPT, UR4, 0x4, UPT ;  /* 0x000000040400788c */ /* 0x000fe8000bf05270 */
[----:B------:R-:W-:Y:S01]  /*7200*/  @P1 VIADD R5, R2, 0x50 ;  /* 0x0000005002051836 */ /* 0x000fe20000000000 */
[----:B------:R-:W-:Y:S04]  /*7210*/  USEL UR46, UR4, URZ, UP0 ;  /* 0x000000ff042e7287 */ /* 0x000fe80008000000 */
[----:B---3--:R-:W-:Y:S04]  /*7220*/  @P1 PRMT R0, R0, 0x654, R5 ;  /* 0x0000065400001816 */ /* 0x008fe80000000005 */
[----:B------:R3:W-:Y:S04]  /*7230*/  @P1 SYNCS.ARRIVE.TRANS64.RED.A1T0 RZ, [R0+URZ], RZ ;  /* 0x000000ff00ff19a7 */ /* 0x0007e800081004ff */
.L_x_117:
[----:B------:R-:W4:Y:S01]  /*7240*/  @P1 SYNCS.PHASECHK.TRANS64.TRYWAIT P0, [R3+URZ+0x30], R4 ;  /* 0x00003004030015a7 */ /* 0x000f2200080011ff */
[----:B------:R-:W-:Y:S01]  /*7250*/  BSSY B1, `(.L_x_118) ;  /* 0x0000016000017945 */ /* 0x000fe20003800000 */
[----:B----4-:R-:W-:Y:S03]  /*7260*/  @P1 SEL R46, RZ, 0x1, !P0 ;  /* 0x00000001ff2e1807 */ /* 0x010fe60004000000 */
[----:B------:R-:W-:Y:S05]  /*7270*/  @!P1 BRA `(.L_x_119) ;  /* 0x00000000004c9947 */ /* 0x000fea0003800000 */
[----:B------:R-:W-:Y:S01]  /*7280*/  ISETP.NE.AND P0, PT, R46, RZ, PT ;  /* 0x000000ff2e00720c */ /* 0x000fe20003f05270 */
[----:B------:R-:W-:Y:S01]  /*7290*/  BSSY B0, `(.L_x_120) ;  /* 0x000000b000007945 */ /* 0x000fe20003800000 */
[----:B------:R-:W-:Y:S11]  /*72a0*/  ISETP.NE.AND P1, PT, R60, RZ, PT ;  /* 0x000000ff3c00720c */ /* 0x000ff60003f25270 */
[----:B------:R-:W-:Y:S02]  /*72b0*/  @!UPT UIADD3 URZ, UPT, UPT, URZ, URZ, URZ ;  /* 0x000000fffffff290 */ /* 0x000fe4000fffe0ff */
[C---:B------:R-:W-:Y:S01]  /*72c0*/  @P1 IMAD R6, R47.reuse, 0x2000, R94 ;  /* 0x000020002f061824 */ /* 0x040fe200078e025e */
[C---:B------:R-:W-:Y:S01]  /*72d0*/  @P1 LEA R4, R47.reuse, R92, 0xd ;  /* 0x0000005c2f041211 */ /* 0x040fe200078e68ff */
[C---:B------:R-:W-:Y:S02]  /*72e0*/  @P1 IMAD R5, R47.reuse, 0x2000, R93 ;  /* 0x000020002f051824 */ /* 0x040fe400078e025d */
[----:B------:R-:W-:Y:S01]  /*72f0*/  @P1 IMAD R2, R47, 0x2000, R88 ;  /* 0x000020002f021824 */ /* 0x000fe200078e0258 */
[----:B------:R-:W-:Y:S06]  /*7300*/  @P0 BRA `(.L_x_121) ;  /* 0x00000000000c0947 */ /* 0x000fec0003800000 */
[----:B---3--:R-:W-:Y:S04]  /*7310*/  SHF.L.U32 R0, R91, 0x1f, RZ ;  /* 0x0000001f5b007819 */ /* 0x008fe800000006ff */
[----:B------:R-:W3:Y:S02]  /*7320*/  SYNCS.PHASECHK.TRANS64.TRYWAIT P0, [R3+URZ+0x30], R0 ;  /* 0x00003000030075a7 */ /* 0x000ee400080011ff */
[----:B---3--:R-:W-:Y:S05]  /*7330*/  @!P0 BRA `(.L_x_122) ;  /* 0x0000003000b08947 */ /* 0x008fea0003800000 */
.L_x_121:
[----:B------:R-:W-:Y:S05]  /*7340*/  BSYNC B0 ;  /* 0x0000000000007941 */ /* 0x000fea0003800000 */
.L_x_120:
[----:B------:R-:W-:Y:S02]  /*7350*/  ISETP.NE.AND P0, PT, R60, RZ, PT ;  /* 0x000000ff3c00720c */ /* 0x000fe40003f05270 */
[----:B------:R-:W-:Y:S11]  /*7360*/  IADD3 R47, PT, PT, R47, 0x1, RZ ;  /* 0x000000012f2f7810 */ /* 0x000ff60007ffe0ff */
[----:B------:R4:W1:Y:S04]  /*7370*/  @P0 LDS.128 R48, [R6] ;  /* 0x0000000006300984 */ /* 0x0008680000000c00 */
[----:B------:R4:W1:Y:S04]  /*7380*/  @P0 LDS.128 R56, [R5+0x10] ;  /* 0x0000100005380984 */ /* 0x0008680000000c00 */
[----:B------:R4:W1:Y:S04]  /*7390*/  @P0 LDS.128 R64, [R4+0x20] ;  /* 0x0000200004400984 */ /* 0x0008680000000c00 */
[----:B------:R4:W1:Y:S02]  /*73a0*/  @P0 LDS.128 R72, [R2+0x30] ;  /* 0x0000300002480984 */ /* 0x0008640000000c00 */
.L_x_119:
[----:B------:R-:W-:Y:S05]  /*73b0*/  BSYNC B1 ;  /* 0x0000000000017941 */ /* 0x000fea0003800000 */
.L_x_118:
[----:B---3--:R-:W-:Y:S05]  /*73c0*/  VIADD R0, R39, 0x20 ;  /* 0x0000002027007836 */ /* 0x008fea0000000000 */
[----:B------:R-:W-:Y:S04]  /*73d0*/  SHF.R.U32.HI R0, RZ, 0x15, R0 ;  /* 0x00000015ff007819 */ /* 0x000fe80000011600 */
[----:B------:R-:W-:Y:S11]  /*73e0*/  LOP3.LUT P0, RZ, R0, 0x3, R81, 0x48, !PT ;  /* 0x0000000300ff7812 */ /* 0x000ff60007804851 */
[----:B------:R-:W-:Y:S02]  /*73f0*/  @!UPT UIADD3 URZ, UPT, UPT, URZ, URZ, URZ ;  /* 0x000000fffffff290 */ /* 0x000fe4000fffe0ff */
[----:B------:R-:W-:Y:S05]  /*7400*/  @!P0 BRA `(.L_x_123) ;  /* 0x0000000000408947 */ /* 0x000fea0003800000 */
[----:B------:R-:W3:Y:S01]  /*7410*/  LDCU.64 UR8, c[0x4][0x70] ;  /* 0x01000e00ff0877ac */ /* 0x000ee20008000a00 */
[----:B------:R-:W-:Y:S01]  /*7420*/  MOV R3, 0x0 ;  /* 0x0000000000037802 */ /* 0x000fe20000000f00 */
[----:B------:R-:W-:Y:S02]  /*7430*/  HFMA2 R12, -RZ, RZ, 0, 5.9604644775390625e-08 ;  /* 0x00000001ff0c7431 */ /* 0x000fe400000001ff */
[----:B------:R-:W-:Y:S02]  /*7440*/  IMAD.MOV.U32 R8, RZ, RZ, 0x192 ;  /* 0x00000192ff087424 */ /* 0x000fe400078e00ff */
[----:B------:R-:W-:Y:S01]  /*7450*/  IMAD.MOV.U32 R13, RZ, RZ, RZ ;  /* 0x000000ffff0d7224 */ /* 0x000fe200078e00ff */
[----:B------:R-:W5:Y:S01]  /*7460*/  LDCU.64 UR6, c[0x4][0x78] ;  /* 0x01000f00ff0677ac */ /* 0x000f620008000a00 */
[----:B----4-:R-:W4:Y:S01]  /*7470*/  LDC.64 R2, c[0x4][R3] ;  /* 0x0100000003027b82 */ /* 0x010f220000000a00 */
[----:B------:R-:W2:Y:S01]  /*7480*/  LDCU.64 UR4, c[0x4][0x10] ;  /* 0x01000200ff0477ac */ /* 0x000ea20008000a00 */
[----:B---3--:R-:W-:Y:S01]  /*7490*/  MOV R5, UR9 ;  /* 0x0000000900057c02 */ /* 0x008fe20008000f00 */
[----:B------:R-:W-:Y:S01]  /*74a0*/  IMAD.U32 R4, RZ, RZ, UR8 ;  /* 0x00000008ff047e24 */ /* 0x000fe2000f8e00ff */
[----:B-----5:R-:W-:Y:S01]  /*74b0*/  MOV R7, UR7 ;  /* 0x0000000700077c02 */ /* 0x020fe20008000f00 */
[----:B------:R-:W-:Y:S01]  /*74c0*/  IMAD.U32 R6, RZ, RZ, UR6 ;  /* 0x00000006ff067e24 */ /* 0x000fe2000f8e00ff */
[----:B--2---:R-:W-:Y:S01]  /*74d0*/  MOV R11, UR5 ;  /* 0x00000005000b7c02 */ /* 0x004fe20008000f00 */
[----:B------:R-:W-:Y:S02]  /*74e0*/  IMAD.U32 R10, RZ, RZ, UR4 ;  /* 0x00000004ff0a7e24 */ /* 0x000fe4000f8e00ff */
[----:B------:R-:W-:Y:S07]  /*74f0*/  LEPC R20, `(.L_x_123) ;  /* 0x000000001014794e */ /* 0x000fee0000000000 */
[----:B-1--4-:R-:W-:Y:S05]  /*7500*/  CALL.ABS.NOINC R2 ;  /* 0x0000000002007343 */ /* 0x012fea0003c00000 */
.L_x_123:
[----:B------:R-:W-:Y:S05]  /*7510*/  WARPSYNC.ALL ;  /* 0x0000000000007948 */ /* 0x000fea0003800000 */
[----:B------:R-:W-:Y:S01]  /*7520*/  R2UR UR4, R39 ;  /* 0x00000000270472ca */ /* 0x000fe200000e0000 */
[--C-:B-1----:R-:W-:Y:S01]  /*7530*/  HADD2.F32 R40, -RZ, R48.reuse.H0_H0 ;  /* 0x20000030ff287230 */ /* 0x102fe20000004100 */
[----:B------:R-:W1:Y:S01]  /*7540*/  S2R R99, SR_CgaCtaId ;  /* 0x0000000000637919 */ /* 0x000e620000008800 */
[----:B------:R-:W-:Y:S01]  /*7550*/  HADD2.F32 R43, -RZ, R48.H1_H1 ;  /* 0x30000030ff2b7230 */ /* 0x000fe20000004100 */
[----:B------:R-:W-:Y:S01]  /*7560*/  ISETP.NE.AND P6, PT, R97, RZ, PT ;  /* 0x000000ff6100720c */ /* 0x000fe20003fc5270 */
[----:B------:R-:W-:Y:S01]  /*7570*/  HADD2.F32 R42, -RZ, R49.H1_H1 ;  /* 0x30000031ff2a7230 */ /* 0x000fe20000004100 */
[----:B------:R-:W-:Y:S01]  /*7580*/  ISETP.NE.AND P0, PT, R96, RZ, PT ;  /* 0x000000ff6000720c */ /* 0x000fe20003f05270 */
[--C-:B------:R-:W-:Y:S01]  /*7590*/  HADD2.F32 R44, -RZ, R50.reuse.H1_H1 ;  /* 0x30000032ff2c7230 */ /* 0x100fe20000004100 */
[----:B------:R-:W-:Y:S01]  /*75a0*/  MOV R61, UR46 ;  /* 0x0000002e003d7c02 */ /* 0x000fe20008000f00 */
[----:B------:R-:W-:Y:S01]  /*75b0*/  HADD2.F32 R45, -RZ, R59.H0_H0 ;  /* 0x2000003bff2d7230 */ /* 0x000fe20000004100 */
[----:B------:R-:W-:Y:S01]  /*75c0*/  BSSY.RECONVERGENT B0, `(.L_x_124) ;  /* 0x0000088000007945 */ /* 0x000fe20003800200 */
[----:B------:R-:W-:Y:S02]  /*75d0*/  LEA R62, R47, UR44, 0x3 ;  /* 0x0000002c2f3e7c11 */ /* 0x000fe4000f8e18ff */
[----:B----4-:R-:W3:Y:S04]  /*75e0*/  LDTM.x32 R4, tmem[UR4+0x20] ;  /* 0x00002004000479ee */ /* 0x010ee800082c0000 */
[----:B------:R-:W-:Y:S04]  /*75f0*/  @P6 LEA R61, R61, UR44, 0x3 ;  /* 0x0000002c3d3d6c11 */ /* 0x000fe8000f8e18ff */
[----:B------:R-:W-:Y:S02]  /*7600*/  @P6 IADD3 R104, PT, PT, R61, 0x50, RZ ;  /* 0x000000503d686810 */ /* 0x000fe40007ffe0ff */
[----:B------:R-:W-:Y:S01]  /*7610*/  @P6 SHF.L.U32 R61, R91, 0x1f, RZ ;  /* 0x0000001f5b3d6819 */ /* 0x000fe200000006ff */
[C---:B---3--:R-:W-:Y:S01]  /*7620*/  FMUL R0, R38.reuse, R4 ;  /* 0x0000000426007220 */ /* 0x048fe20000400000 */
[C---:B------:R-:W-:Y:S01]  /*7630*/  FMUL R2, R38.reuse, R5 ;  /* 0x0000000526027220 */ /* 0x040fe20000400000 */
[C---:B------:R-:W-:Y:S01]  /*7640*/  FMUL R3, R38.reuse, R6 ;  /* 0x0000000626037220 */ /* 0x040fe20000400000 */
[C---:B------:R-:W-:Y:S01]  /*7650*/  FMUL R7, R38.reuse, R7 ;  /* 0x0000000726077220 */ /* 0x040fe20000400000 */
[C---:B------:R-:W-:Y:S01]  /*7660*/  FFMA R0, R41.reuse, R40, R0 ;  /* 0x0000002829007223 */ /* 0x040fe20000000000 */
[----:B------:R-:W-:Y:S02]  /*7670*/  HADD2.F32 R40, -RZ, R49.H0_H0 ;  /* 0x20000031ff287230 */ /* 0x000fe40000004100 */
[C---:B------:R-:W-:Y:S01]  /*7680*/  FFMA R2, R41.reuse, R43, R2 ;  /* 0x0000002b29027223 */ /* 0x040fe20000000002 */
[C---:B------:R-:W-:Y:S01]  /*7690*/  FMUL R4, R38.reuse, R8 ;  /* 0x0000000826047220 */ /* 0x040fe20000400000 */
[--C-:B------:R-:W-:Y:S02]  /*76a0*/  HADD2.F32 R43, -RZ, R51.reuse.H0_H0 ;  /* 0x20000033ff2b7230 */ /* 0x100fe40000004100 */
[----:B------:R-:W-:Y:S01]  /*76b0*/  FMUL R5, R38, R9 ;  /* 0x0000000926057220 */ /* 0x000fe20000400000 */
[C---:B------:R-:W-:Y:S01]  /*76c0*/  FFMA R3, R41.reuse, R40, R3 ;  /* 0x0000002829037223 */ /* 0x040fe20000000003 */
[----:B------:R-:W-:Y:S01]  /*76d0*/  HADD2.F32 R40, -RZ, R50.H0_H0 ;  /* 0x20000032ff287230 */ /* 0x000fe20000004100 */
[----:B------:R-:W-:Y:S01]  /*76e0*/  F2FP.F16.F32.PACK_AB R52, R2, R0 ;  /* 0x000000000234723e */ /* 0x000fe200000000ff */
[C---:B------:R-:W-:Y:S01]  /*76f0*/  FFMA R7, R41.reuse, R42, R7 ;  /* 0x0000002a29077223 */ /* 0x040fe20000000007 */
[----:B------:R-:W-:Y:S02]  /*7700*/  HADD2.F32 R42, -RZ, R51.H1_H1 ;  /* 0x30000033ff2a7230 */ /* 0x000fe40000004100 */
[C---:B------:R-:W-:Y:S01]  /*7710*/  FMUL R6, R38.reuse, R10 ;  /* 0x0000000a26067220 */ /* 0x040fe20000400000 */
[C---:B------:R-:W-:Y:S01]  /*7720*/  FFMA R4, R41.reuse, R40, R4 ;  /* 0x0000002829047223 */ /* 0x040fe20000000004 */
[----:B------:R-:W-:Y:S01]  /*7730*/  FFMA R5, R41, R44, R5 ;  /* 0x0000002c29057223 */ /* 0x000fe20000000005 */
[----:B------:R-:W-:Y:S01]  /*7740*/  F2FP.F16.F32.PACK_AB R53, R7, R3 ;  /* 0x000000030735723e */ /* 0x000fe200000000ff */
[----:B------:R-:W-:Y:S01]  /*7750*/  FFMA R6, R41, R43, R6 ;  /* 0x0000002b29067223 */ /* 0x000fe20000000006 */
[C---:B------:R-:W-:Y:S01]  /*7760*/  FMUL R11, R38.reuse, R11 ;  /* 0x0000000b260b7220 */ /* 0x040fe20000400000 */
[--C-:B------:R-:W-:Y:S01]  /*7770*/  HADD2.F32 R40, -RZ, R56.reuse.H0_H0 ;  /* 0x20000038ff287230 */ /* 0x100fe20000004100 */
[----:B------:R-:W-:Y:S01]  /*7780*/  F2FP.F16.F32.PACK_AB R54, R5, R4 ;  /* 0x000000040536723e */ /* 0x000fe200000000ff */
[C---:B------:R-:W-:Y:S01]  /*7790*/  FMUL R8, R38.reuse, R12 ;  /* 0x0000000c26087220 */ /* 0x040fe20000400000 */
[C---:B------:R-:W-:Y:S01]  /*77a0*/  FFMA R11, R41.reuse, R42, R11 ;  /* 0x0000002a290b7223 */ /* 0x040fe2000000000b */
[----:B------:R-:W-:Y:S02]  /*77b0*/  HADD2.F32 R42, -RZ, R56.H1_H1 ;  /* 0x30000038ff2a7230 */ /* 0x000fe40000004100 */
[C---:B------:R-:W-:Y:S01]  /*77c0*/  FMUL R9, R38.reuse, R13 ;  /* 0x0000000d26097220 */ /* 0x040fe20000400000 */
[--C-:B------:R-:W-:Y:S02]  /*77d0*/  HADD2.F32 R43, -RZ, R57.reuse.H0_H0 ;  /* 0x20000039ff2b7230 */ /* 0x100fe40000004100 */
[----:B------:R-:W-:Y:S01]  /*77e0*/  FFMA R8, R41, R40, R8 ;  /* 0x0000002829087223 */ /* 0x000fe20000000008 */
[----:B------:R-:W-:Y:S01]  /*77f0*/  F2FP.F16.F32.PACK_AB R55, R11, R6 ;  /* 0x000000060b37723e */ /* 0x000fe200000000ff */
[----:B------:R-:W-:Y:S01]  /*7800*/  FFMA R9, R41, R42, R9 ;  /* 0x0000002a29097223 */ /* 0x000fe20000000009 */
[C---:B------:R-:W-:Y:S01]  /*7810*/  FMUL R10, R38.reuse, R14 ;  /* 0x0000000e260a7220 */ /* 0x040fe20000400000 */
[----:B------:R-:W-:Y:S02]  /*7820*/  HADD2.F32 R40, -RZ, R57.H1_H1 ;  /* 0x30000039ff287230 */ /* 0x000fe40000004100 */
[C---:B------:R-:W-:Y:S01]  /*7830*/  FMUL R15, R38.reuse, R15 ;  /* 0x0000000f260f7220 */ /* 0x040fe20000400000 */
[----:B------:R3:W-:Y:S01]  /*7840*/  STS.128 [R94+0x2000], R52 ;  /* 0x002000345e007388 */ /* 0x0007e20000000c00 */
[----:B------:R-:W-:Y:S01]  /*7850*/  F2FP.F16.F32.PACK_AB R68, R9, R8 ;  /* 0x000000080944723e */ /* 0x000fe200000000ff */
[C---:B------:R-:W-:Y:S01]  /*7860*/  FFMA R10, R41.reuse, R43, R10 ;  /* 0x0000002b290a7223 */ /* 0x040fe2000000000a */
[--C-:B------:R-:W-:Y:S02]  /*7870*/  HADD2.F32 R43, -RZ, R58.reuse.H0_H0 ;  /* 0x2000003aff2b7230 */ /* 0x100fe40000004100 */
[----:B------:R-:W-:Y:S01]  /*7880*/  FFMA R15, R41, R40, R15 ;  /* 0x00000028290f7223 */ /* 0x000fe2000000000f */
[C---:B------:R-:W-:Y:S01]  /*7890*/  FMUL R12, R38.reuse, R16 ;  /* 0x00000010260c7220 */ /* 0x040fe20000400000 */
[----:B------:R-:W-:Y:S02]  /*78a0*/  HADD2.F32 R42, -RZ, R58.H1_H1 ;  /* 0x3000003aff2a7230 */ /* 0x000fe40000004100 */
[C---:B------:R-:W-:Y:S01]  /*78b0*/  FMUL R13, R38.reuse, R17 ;  /* 0x00000011260d7220 */ /* 0x040fe20000400000 */
[C---:B------:R-:W-:Y:S01]  /*78c0*/  FMUL R14, R38.reuse, R18 ;  /* 0x00000012260e7220 */ /* 0x040fe20000400000 */
[----:B------:R-:W-:Y:S01]  /*78d0*/  F2FP.F16.F32.PACK_AB R69, R15, R10 ;  /* 0x0000000a0f45723e */ /* 0x000fe200000000ff */
[C---:B------:R-:W-:Y:S01]  /*78e0*/  FFMA R12, R41.reuse, R43, R12 ;  /* 0x0000002b290c7223 */ /* 0x040fe2000000000c */
[----:B------:R-:W-:Y:S02]  /*78f0*/  HADD2.F32 R40, -RZ, R59.H1_H1 ;  /* 0x3000003bff287230 */ /* 0x000fe40000004100 */
[C---:B------:R-:W-:Y:S01]  /*7900*/  FFMA R13, R41.reuse, R42, R13 ;  /* 0x0000002a290d7223 */ /* 0x040fe2000000000d */
[C---:B------:R-:W-:Y:S01]  /*7910*/  FMUL R19, R38.reuse, R19 ;  /* 0x0000001326137220 */ /* 0x040fe20000400000 */
[--C-:B------:R-:W-:Y:S02]  /*7920*/  HADD2.F32 R43, -RZ, R64.reuse.H0_H0 ;  /* 0x20000040ff2b7230 */ /* 0x100fe40000004100 */
[C---:B------:R-:W-:Y:S01]  /*7930*/  FMUL R16, R38.reuse, R20 ;  /* 0x0000001426107220 */ /* 0x040fe20000400000 */
[----:B------:R-:W-:Y:S02]  /*7940*/  HADD2.F32 R42, -RZ, R64.H1_H1 ;  /* 0x30000040ff2a7230 */ /* 0x000fe40000004100 */
[C---:B------:R-:W-:Y:S01]  /*7950*/  FMUL R17, R38.reuse, R21 ;  /* 0x0000001526117220 */ /* 0x040fe20000400000 */
[C---:B------:R-:W-:Y:S01]  /*7960*/  FFMA R14, R41.reuse, R45, R14 ;  /* 0x0000002d290e7223 */ /* 0x040fe2000000000e */
[C---:B------:R-:W-:Y:S01]  /*7970*/  FFMA R19, R41.reuse, R40, R19 ;  /* 0x0000002829137223 */ /* 0x040fe20000000013 */
[--C-:B------:R-:W-:Y:S02]  /*7980*/  HADD2.F32 R45, -RZ, R65.reuse.H0_H0 ;  /* 0x20000041ff2d7230 */ /* 0x100fe40000004100 */
[C---:B------:R-:W-:Y:S01]  /*7990*/  FFMA R16, R41.reuse, R43, R16 ;  /* 0x0000002b29107223 */ /* 0x040fe20000000010 */
[C---:B------:R-:W-:Y:S01]  /*79a0*/  FMUL R18, R38.reuse, R22 ;  /* 0x0000001626127220 */ /* 0x040fe20000400000 */
[----:B------:R-:W-:Y:S02]  /*79b0*/  HADD2.F32 R40, -RZ, R65.H1_H1 ;  /* 0x30000041ff287230 */ /* 0x000fe40000004100 */
[C---:B------:R-:W-:Y:S01]  /*79c0*/  FFMA R17, R41.reuse, R42, R17 ;  /* 0x0000002a29117223 */ /* 0x040fe20000000011 */
[C---:B------:R-:W-:Y:S01]  /*79d0*/  FMUL R23, R38.reuse, R23 ;  /* 0x0000001726177220 */ /* 0x040fe20000400000 */
[--C-:B------:R-:W-:Y:S02]  /*79e0*/  HADD2.F32 R42, -RZ, R66.reuse.H0_H0 ;  /* 0x20000042ff2a7230 */ /* 0x100fe40000004100 */
[C---:B------:R-:W-:Y:S01]  /*79f0*/  FMUL R20, R38.reuse, R24 ;  /* 0x0000001826147220 */ /* 0x040fe20000400000 */
[C---:B------:R-:W-:Y:S01]  /*7a00*/  FFMA R18, R41.reuse, R45, R18 ;  /* 0x0000002d29127223 */ /* 0x040fe20000000012 */
        /* <DEDUP_REMOVED lines=11> */
[----:B------:R-:W-:Y:S01]  /*7ac0*/  FFMA R27, R41, R42, R27 ;  /* 0x0000002a291b7223 */ /* 0x000fe2000000001b */
        /* <DEDUP_REMOVED lines=17> */
[--C-:B------:R-:W-:Y:S02]  /*7be0*/  HADD2.F32 R45, -RZ, R75.reuse.H0_H0 ;  /* 0x2000004bff2d7230 */ /* 0x100fe40000004100 */
[C---:B------:R-:W-:Y:S01]  /*7bf0*/  FMUL R30, R38.reuse, R34 ;  /* 0x00000022261e7220 */ /* 0x040fe20000400000 */
[----:B------:R-:W-:Y:S02]  /*7c00*/  HADD2.F32 R44, -RZ, R75.H1_H1 ;  /* 0x3000004bff2c7230 */ /* 0x000fe40000004100 */
[----:B------:R-:W-:Y:S01]  /*7c10*/  FFMA R31, R41, R40, R31 ;  /* 0x00000028291f7223 */ /* 0x000fe2000000001f */
[----:B------:R-:W-:Y:S01]  /*7c20*/  FMUL R35, R38, R35 ;  /* 0x0000002326237220 */ /* 0x000fe20000400000 */
[----:B---3--:R-:W-:Y:S01]  /*7c30*/  F2FP.F16.F32.PACK_AB R52, R17, R16 ;  /* 0x000000101134723e */ /* 0x008fe200000000ff */
        /* <DEDUP_REMOVED lines=11> */
[----:B------:R-:W-:Y:S02]  /*7cf0*/  F2FP.F16.F32.PACK_AB R103, R35, R30 ;  /* 0x0000001e2367723e */ /* 0x000fe400000000ff */
[----:B-1----:R-:W-:Y:S03]  /*7d00*/  @P6 PRMT R104, R99, 0x654, R104 ;  /* 0x0000065463686816 */ /* 0x002fe60000000068 */
[----:B------:R4:W-:Y:S01]  /*7d10*/  STS.128 [R88+0x2030], R100 ;  /* 0x0020306458007388 */ /* 0x0009e20000000c00 */
[----:B------:R-:W-:Y:S01]  /*7d20*/  @!PT LDS RZ, [RZ] ;  /* 0x00000000fffff984 */ /* 0x000fe20000000800 */
[----:B------:R-:W-:Y:S01]  /*7d30*/  @!PT LDS RZ, [RZ] ;  /* 0x00000000fffff984 */ /* 0x000fe20000000800 */
[----:B------:R-:W-:Y:S01]  /*7d40*/  @!PT LDS RZ, [RZ] ;  /* 0x00000000fffff984 */ /* 0x000fe20000000800 */
[----:B------:R-:W-:Y:S01]  /*7d50*/  @!PT LDS RZ, [RZ] ;  /* 0x00000000fffff984 */ /* 0x000fe20000000800 */
[----:B------:R1:W-:Y:S07]  /*7d60*/  MEMBAR.ALL.CTA ;  /* 0x0000000000007992 */ /* 0x0003ee0000008000 */
[----:B-1----:R-:W1:Y:S02]  /*7d70*/  FENCE.VIEW.ASYNC.S ;  /* 0x00000000000073c6 */ /* 0x002e640000000000 */
[----:B-1----:R-:W-:Y:S06]  /*7d80*/  BAR.SYNC.DEFER_BLOCKING 0x1, 0x80 ;  /* 0x0042000000007b1d */ /* 0x002fec0000010000 */
[----:B------:R-:W-:Y:S05]  /*7d90*/  @P0 BRA `(.L_x_125) ;  /* 0x0000000000280947 */ /* 0x000fea0003800000 */
[----:B------:R-:W1:Y:S01]  /*7da0*/  LDCU.64 UR6, c[0x0][0x348] ;  /* 0x00006900ff0677ac */ /* 0x000e620008000a00 */
[----:B------:R-:W-:Y:S02]  /*7db0*/  UIADD3 UR9, UPT, UPT, UR49, 0x20, URZ ;  /* 0x0000002031097890 */ /* 0x000fe4000fffe0ff */
[----:B------:R-:W-:Y:S01]  /*7dc0*/  UIADD3 UR8, UPT, UPT, UR44, 0x2200, URZ ;  /* 0x000022002c087890 */ /* 0x000fe2000fffe0ff */
[----:B------:R-:W-:Y:S01]  /*7dd0*/  UMOV UR10, UR50 ;  /* 0x00000032000a7c82 */ /* 0x000fe20008000000 */
[----:B------:R-:W-:Y:S01]  /*7de0*/  UMOV UR11, UR36 ;  /* 0x00000024000b7c82 */ /* 0x000fe20008000000 */
[----:B-1----:R-:W-:Y:S04]  /*7df0*/  UIADD3 UR4, UP0, UPT, UR6, 0x680, URZ ;  /* 0x0000068006047890 */ /* 0x002fe8000ff1e0ff */
[----:B------:R-:W-:Y:S09]  /*7e00*/  UIADD3.X UR5, UPT, UPT, URZ, UR7, URZ, UP0, !UPT ;  /* 0x00000007ff057290 */ /* 0x000ff200087fe4ff */
[----:B------:R1:W-:Y:S01]  /*7e10*/  UTMASTG.3D [UR8], [UR4] ;  /* 0x00000008040073b5 */ /* 0x0003e20008010000 */
[----:B------:R0:W-:Y:S01]  /*7e20*/  UTMACMDFLUSH ;  /* 0x00000000000079b7 */ /* 0x0001e20000000000 */
[----:B-1----:R-:W-:Y:S04]  /*7e30*/  DEPBAR.LE SB0, 0x1 ;  /* 0x000080400000791a */ /* 0x002fe80000000000 */
.L_x_125:
[----:B------:R-:W-:Y:S05]  /*7e40*/  BSYNC.RECONVERGENT B0 ;  /* 0x0000000000007941 */ /* 0x000fea0003800200 */
.L_x_124:
[----:B------:R-:W-:Y:S01]  /*7e50*/  BAR.SYNC.DEFER_BLOCKING 0x1, 0x80 ;  /* 0x0042000000007b1d */ /* 0x000fe20000010000 */
[----:B------:R-:W-:Y:S04]  /*7e60*/  UIADD3 UR4, UPT, UPT, UR46, 0x1, URZ ;  /* 0x000000012e047890 */ /* 0x000fe8000fffe0ff */
[----:B------:R-:W-:Y:S04]  /*7e70*/  UISETP.NE.AND UP0, UPT, UR4, 0x4, UPT ;  /* 0x000000040400788c */ /* 0x000fe8000bf05270 */
[----:B------:R-:W-:Y:S01]  /*7e80*/  USEL UR45, UR4, URZ, UP0 ;  /* 0x000000ff042d7287 */ /* 0x000fe20008000000 */
[----:B------:R1:W-:Y:S01]  /*7e90*/  @P6 SYNCS.ARRIVE.TRANS64.RED.A1T0 RZ, [R104+URZ], RZ ;  /* 0x000000ff68ff69a7 */ /* 0x0003e200081004ff */
[----:B------:R-:W-:Y:S01]  /*7ea0*/  BSSY B1, `(.L_x_126) ;  /* 0x0000017000017945 */ /* 0x000fe20003800000 */
[----:B------:R-:W3:Y:S02]  /*7eb0*/  @P6 SYNCS.PHASECHK.TRANS64.TRYWAIT P0, [R62+URZ+0x30], R61 ;  /* 0x0000303d3e0065a7 */ /* 0x000ee400080011ff */
[----:B---3--:R-:W-:Y:S01]  /*7ec0*/  @P6 SEL R46, RZ, 0x1, !P0 ;  /* 0x00000001ff2e6807 */ /* 0x008fe20004000000 */
[----:B-1----:R-:W-:Y:S06]  /*7ed0*/  @!P6 BRA `(.L_x_127) ;  /* 0x00000000004ce947 */ /* 0x002fec0003800000 */
        /* <DEDUP_REMOVED lines=9> */
[----:B------:R-:W-:Y:S04]  /*7f70*/  SHF.L.U32 R5, R91, 0x1f, RZ ;  /* 0x0000001f5b057819 */ /* 0x000fe800000006ff */
[----:B------:R-:W1:Y:S02]  /*7f80*/  SYNCS.PHASECHK.TRANS64.TRYWAIT P0, [R62+URZ+0x30], R5 ;  /* 0x000030053e0075a7 */ /* 0x000e6400080011ff */
[----:B-1----:R-:W-:Y:S05]  /*7f90*/  @!P0 BRA `(.L_x_130) ;  /* 0x0000002400ac8947 */ /* 0x002fea0003800000 */
.L_x_129:
[----:B------:R-:W-:Y:S05]  /*7fa0*/  BSYNC B0 ;  /* 0x0000000000007941 */ /* 0x000fea0003800000 */
.L_x_128:
[----:B------:R-:W-:Y:S02]  /*7fb0*/  ISETP.NE.AND P0, PT, R60, RZ, PT ;  /* 0x000000ff3c00720c */ /* 0x000fe40003f05270 */
[----:B------:R-:W-:Y:S11]  /*7fc0*/  IADD3 R47, PT, PT, R47, 0x1, RZ ;  /* 0x000000012f2f7810 */ /* 0x000ff60007ffe0ff */
[----:B------:R3:W1:Y:S04]  /*7fd0*/  @P0 LDS.128 R48, [R4] ;  /* 0x0000000004300984 */ /* 0x0006680000000c00 */
[----:B------:R3:W1:Y:S04]  /*7fe0*/  @P0 LDS.128 R56, [R3+0x10] ;  /* 0x0000100003380984 */ /* 0x0006680000000c00 */
[----:B------:R3:W1:Y:S04]  /*7ff0*/  @P0 LDS.128 R64, [R2+0x20] ;  /* 0x0000200002400984 */ /* 0x0006680000000c00 */
[----:B------:R3:W1:Y:S02]  /*8000*/  @P0 LDS.128 R72, [R0+0x30] ;  /* 0x0000300000480984 */ /* 0x0006640000000c00 */
.L_x_127:
[----:B------:R-:W-:Y:S05]  /*8010*/  BSYNC B1 ;  /* 0x0000000000017941 */ /* 0x000fea0003800000 */
.L_x_126:
[----:B---3--:R-:W-:Y:S05]  /*8020*/  VIADD R0, R39, 0x40 ;  /* 0x0000004027007836 */ /* 0x008fea0000000000 */
[----:B------:R-:W-:Y:S04]  /*8030*/  SHF.R.U32.HI R0, RZ, 0x15, R0 ;  /* 0x00000015ff007819 */ /* 0x000fe80000011600 */
[----:B------:R-:W-:Y:S11]  /*8040*/  LOP3.LUT P0, RZ, R0, 0x3, R81, 0x48, !PT ;  /* 0x0000000300ff7812 */ /* 0x000ff60007804851 */
[----:B------:R-:W-:Y:S02]  /*8050*/  @!UPT UIADD3 URZ, UPT, UPT, URZ, URZ, URZ ;  /* 0x000000fffffff290 */ /* 0x000fe4000fffe0ff */
[----:B------:R-:W-:Y:S05]  /*8060*/  @!P0 BRA `(.L_x_131) ;  /* 0x0000000000408947 */ /* 0x000fea0003800000 */
[----:B------:R-:W1:Y:S01]  /*8070*/  LDCU.64 UR8, c[0x4][0x70] ;  /* 0x01000e00ff0877ac */ /* 0x000e620008000a00 */
[----:B------:R-:W-:Y:S01]  /*8080*/  MOV R3, 0x0 ;  /* 0x0000000000037802 */ /* 0x000fe20000000f00 */
[----:B------:R-:W-:Y:S02]  /*8090*/  HFMA2 R12, -RZ, RZ, 0, 5.9604644775390625e-08 ;  /* 0x00000001ff0c7431 */ /* 0x000fe400000001ff */
[----:B------:R-:W-:Y:S02]  /*80a0*/  IMAD.MOV.U32 R8, RZ, RZ, 0x192 ;  /* 0x00000192ff087424 */ /* 0x000fe400078e00ff */
[----:B------:R-:W-:Y:S01]  /*80b0*/  IMAD.MOV.U32 R13, RZ, RZ, RZ ;  /* 0x000000ffff0d7224 */ /* 0x000fe200078e00ff */
[----:B------:R-:W3:Y:S01]  /*80c0*/  LDCU.64 UR6, c[0x4][0x78] ;  /* 0x01000f00ff0677ac */ /* 0x000ee20008000a00 */
[----:B------:R-:W2:Y:S01]  /*80d0*/  LDC.64 R2, c[0x4][R3] ;  /* 0x0100000003027b82 */ /* 0x000ea20000000a00 */
[----:B------:R-:W5:Y:S01]  /*80e0*/  LDCU.64 UR4, c[0x4][0x10] ;  /* 0x01000200ff0477ac */ /* 0x000f620008000a00 */
[----:B-1----:R-:W-:Y:S01]  /*80f0*/  MOV R5, UR9 ;  /* 0x0000000900057c02 */ /* 0x002fe20008000f00 */
[----:B------:R-:W-:Y:S01]  /*8100*/  IMAD.U32 R4, RZ, RZ, UR8 ;  /* 0x00000008ff047e24 */ /* 0x000fe2000f8e00ff */
[----:B---3--:R-:W-:Y:S01]  /*8110*/  MOV R7, UR7 ;  /* 0x0000000700077c02 */ /* 0x008fe20008000f00 */
[----:B------:R-:W-:Y:S01]  /*8120*/  IMAD.U32 R6, RZ, RZ, UR6 ;  /* 0x00000006ff067e24 */ /* 0x000fe2000f8e00ff */
[----:B-----5:R-:W-:Y:S01]  /*8130*/  MOV R11, UR5 ;  /* 0x00000005000b7c02 */ /* 0x020fe20008000f00 */
[----:B------:R-:W-:Y:S02]  /*8140*/  IMAD.U32 R10, RZ, RZ, UR4 ;  /* 0x00000004ff0a7e24 */ /* 0x000fe4000f8e00ff */
[----:B------:R-:W-:Y:S07]  /*8150*/  LEPC R20, `(.L_x_131) ;  /* 0x000000001014794e */ /* 0x000fee0000000000 */
[----:B--2-4-:R-:W-:Y:S05]  /*8160*/  CALL.ABS.NOINC R2 ;  /* 0x0000000002007343 */ /* 0x014fea0003c00000 */
.L_x_131:
[----:B------:R-:W-:Y:S05]  /*8170*/  WARPSYNC.ALL ;  /* 0x0000000000007948 */ /* 0x000fea0003800000 */
[----:B------:R-:W-:Y:S01]  /*8180*/  R2UR UR4, R39 ;  /* 0x00000000270472ca */ /* 0x000fe200000e0000 */
[--C-:B-1----:R-:W-:Y:S01]  /*8190*/  HADD2.F32 R40, -RZ, R48.reuse.H0_H0 ;  /* 0x20000030ff287230 */ /* 0x102fe20000004100 */
[----:B------:R-:W-:Y:S01]  /*81a0*/  ISETP.NE.AND P6, PT, R97, RZ, PT ;  /* 0x000000ff6100720c */ /* 0x000fe20003fc5270 */
[----:B------:R-:W-:Y:S01]  /*81b0*/  HADD2.F32 R43, -RZ, R48.H1_H1 ;  /* 0x30000030ff2b7230 */ /* 0x000fe20000004100 */
[----:B------:R-:W-:Y:S01]  /*81c0*/  ISETP.NE.AND P0, PT, R96, RZ, PT ;  /* 0x000000ff6000720c */ /* 0x000fe20003f05270 */
[----:B------:R-:W-:Y:S01]  /*81d0*/  HADD2.F32 R42, -RZ, R49.H0_H0 ;  /* 0x20000031ff2a7230 */ /* 0x000fe20000004100 */
[----:B------:R-:W-:Y:S01]  /*81e0*/  MOV R61, UR45 ;  /* 0x0000002d003d7c02 */ /* 0x000fe20008000f00 */
[--C-:B------:R-:W-:Y:S01]  /*81f0*/  HADD2.F32 R45, -RZ, R51.reuse.H0_H0 ;  /* 0x20000033ff2d7230 */ /* 0x100fe20000004100 */
[----:B------:R-:W-:Y:S01]  /*8200*/  BSSY.RECONVERGENT B0, `(.L_x_132) ;  /* 0x0000089000007945 */ /* 0x000fe20003800200 */
[----:B------:R-:W-:Y:S04]  /*8210*/  HADD2.F32 R44, -RZ, R51.H1_H1 ;  /* 0x30000033ff2c7230 */ /* 0x000fe80000004100 */
[----:B------:R-:W1:Y:S02]  /*8220*/  LDTM.x32 R4, tmem[UR4+0x40] ;  /* 0x00004004000479ee */ /* 0x000e6400082c0000 */
[----:B------:R-:W-:Y:S02]  /*8230*/  @P6 LEA R61, R61, UR44, 0x3 ;  /* 0x0000002c3d3d6c11 */ /* 0x000fe4000f8e18ff */
[----:B------:R-:W-:Y:S02]  /*8240*/  @P6 SHF.L.U32 R104, R91, 0x1f, RZ ;  /* 0x0000001f5b686819 */ /* 0x000fe400000006ff */
[----:B------:R-:W-:Y:S02]  /*8250*/  @P6 IADD3 R62, PT, PT, R61, 0x50, RZ ;  /* 0x000000503d3e6810 */ /* 0x000fe40007ffe0ff */
[----:B------:R-:W-:Y:S02]  /*8260*/  LEA R61, R47, UR44, 0x3 ;  /* 0x0000002c2f3d7c11 */ /* 0x000fe4000f8e18ff */
[----:B------:R-:W-:Y:S01]  /*8270*/  @P6 PRMT R62, R99, 0x654, R62 ;  /* 0x00000654633e6816 */ /* 0x000fe2000000003e */
[C---:B-1----:R-:W-:Y:S01]  /*8280*/  FMUL R0, R38.reuse, R4 ;  /* 0x0000000426007220 */ /* 0x042fe20000400000 */
[C---:B------:R-:W-:Y:S01]  /*8290*/  FMUL R2, R38.reuse, R5 ;  /* 0x0000000526027220 */ /* 0x040fe20000400000 */
[C---:B------:R-:W-:Y:S01]  /*82a0*/  FMUL R3, R38.reuse, R6 ;  /* 0x0000000626037220 */ /* 0x040fe20000400000 */
        /* <DEDUP_REMOVED lines=8> */
[----:B----4-:R-:W-:Y:S01]  /*8330*/  F2FP.F16.F32.PACK_AB R68, R2, R0 ;  /* 0x000000000244723e */ /* 0x010fe200000000ff */
[C---:B------:R-:W-:Y:S01]  /*8340*/  FFMA R7, R41.reuse, R40, R7 ;  /* 0x0000002829077223 */ /* 0x040fe20000000007 */
[----:B------:R-:W-:Y:S01]  /*8350*/  FFMA R4, R41, R43, R4 ;  /* 0x0000002b29047223 */ /* 0x000fe20000000004 */
[C---:B------:R-:W-:Y:S01]  /*8360*/  FMUL R5, R38.reuse, R9 ;  /* 0x0000000926057220 */ /* 0x040fe20000400000 */
[C---:B------:R-:W-:Y:S01]  /*8370*/  FMUL R6, R38.reuse, R10 ;  /* 0x0000000a26067220 */ /* 0x040fe20000400000 */
[C---:B------:R-:W-:Y:S01]  /*8380*/  FMUL R11, R38.reuse, R11 ;  /* 0x0000000b260b7220 */ /* 0x040fe20000400000 */
[--C-:B------:R-:W-:Y:S01]  /*8390*/  HADD2.F32 R40, -RZ, R56.reuse.H0_H0 ;  /* 0x20000038ff287230 */ /* 0x100fe20000004100 */
[----:B------:R-:W-:Y:S01]  /*83a0*/  F2FP.F16.F32.PACK_AB R69, R7, R3 ;  /* 0x000000030745723e */ /* 0x000fe200000000ff */
[C---:B------:R-:W-:Y:S01]  /*83b0*/  FFMA R5, R41.reuse, R42, R5 ;  /* 0x0000002a29057223 */ /* 0x040fe20000000005 */
[C---:B------:R-:W-:Y:S01]  /*83c0*/  FFMA R6, R41.reuse, R45, R6 ;  /* 0x0000002d29067223 */ /* 0x040fe20000000006 */
[----:B------:R-:W-:Y:S01]  /*83d0*/  FFMA R11, R41, R44, R11 ;  /* 0x0000002c290b7223 */ /* 0x000fe2000000000b */
[C---:B------:R-:W-:Y:S01]  /*83e0*/  FMUL R8, R38.reuse, R12 ;  /* 0x0000000c26087220 */ /* 0x040fe20000400000 */
[----:B------:R-:W-:Y:S01]  /*83f0*/  HADD2.F32 R42, -RZ, R56.H1_H1 ;  /* 0x30000038ff2a7230 */ /* 0x000fe20000004100 */
[----:B------:R-:W-:Y:S01]  /*8400*/  F2FP.F16.F32.PACK_AB R70, R5, R4 ;  /* 0x000000040546723e */ /* 0x000fe200000000ff */
[C---:B------:R-:W-:Y:S01]  /*8410*/  FMUL R9, R38.reuse, R13 ;  /* 0x0000000d26097220 */ /* 0x040fe20000400000 */
[----:B------:R-:W-:Y:S01]  /*8420*/  F2FP.F16.F32.PACK_AB R71, R11, R6 ;  /* 0x000000060b47723e */ /* 0x000fe200000000ff */
[C---:B------:R-:W-:Y:S01]  /*8430*/  FFMA R8, R41.reuse, R40, R8 ;  /* 0x0000002829087223 */ /* 0x040fe20000000008 */
[--C-:B------:R-:W-:Y:S02]  /*8440*/  HADD2.F32 R43, -RZ, R57.reuse.H0_H0 ;  /* 0x20000039ff2b7230 */ /* 0x100fe40000004100 */
[----:B------:R-:W-:Y:S01]  /*8450*/  FFMA R9, R41, R42, R9 ;  /* 0x0000002a29097223 */ /* 0x000fe20000000009 */
[C---:B------:R-:W-:Y:S01]  /*8460*/  FMUL R10, R38.reuse, R14 ;  /* 0x0000000e260a7220 */ /* 0x040fe20000400000 */
[----:B------:R1:W-:Y:S01]  /*8470*/  STS.128 [R94+0x4000], R68 ;  /* 0x004000445e007388 */ /* 0x0003e20000000c00 */
[----:B------:R-:W-:Y:S02]  /*8480*/  HADD2.F32 R40, -RZ, R57.H1_H1 ;  /* 0x30000039ff287230 */ /* 0x000fe40000004100 */
[C---:B------:R-:W-:Y:S01]  /*8490*/  FMUL R15, R38.reuse, R15 ;  /* 0x0000000f260f7220 */ /* 0x040fe20000400000 */
[----:B------:R-:W-:Y:S01]  /*84a0*/  F2FP.F16.F32.PACK_AB R52, R9, R8 ;  /* 0x000000080934723e */ /* 0x000fe200000000ff */
[C---:B------:R-:W-:Y:S01]  /*84b0*/  FFMA R10, R41.reuse, R43, R10 ;  /* 0x0000002b290a7223 */ /* 0x040fe2000000000a */
[--C-:B------:R-:W-:Y:S02]  /*84c0*/  HADD2.F32 R42, -RZ, R58.reuse.H0_H0 ;  /* 0x2000003aff2a7230 */ /* 0x100fe40000004100 */
        /* <DEDUP_REMOVED lines=60> */
[----:B-1----:R-:W-:Y:S01]  /*8890*/  F2FP.F16.F32.PACK_AB R68, R17, R16 ;  /* 0x000000101144723e */ /* 0x002fe200000000ff */
        /* <DEDUP_REMOVED lines=31> */
.L_x_133:
[----:B------:R-:W-:Y:S05]  /*8a90*/  BSYNC.RECONVERGENT B0 ;  /* 0x0000000000007941 */ /* 0x000fea0003800200 */
.L_x_132:
[----:B------:R-:W-:Y:S01]  /*8aa0*/  BAR.SYNC.DEFER_BLOCKING 0x1, 0x80 ;  /* 0x0042000000007b1d */ /* 0x000fe20000010000 */
[----:B------:R-:W-:Y:S04]  /*8ab0*/  UIADD3 UR4, UPT, UPT, UR45, 0x1, URZ ;  /* 0x000000012d047890 */ /* 0x000fe8000fffe0ff */
[----:B------:R-:W-:Y:S04]  /*8ac0*/  UISETP.NE.AND UP0, UPT, UR4, 0x4, UPT ;  /* 0x000000040400788c */ /* 0x000fe8000bf05270 */
[----:B------:R-:W-:Y:S01]  /*8ad0*/  USEL UR46, UR4, URZ, UP0 ;  /* 0x000000ff042e7287 */ /* 0x000fe20008000000 */
[----:B------:R1:W-:Y:S01]  /*8ae0*/  @P6 SYNCS.ARRIVE.TRANS64.RED.A1T0 RZ, [R62+URZ], RZ ;  /* 0x000000ff3eff69a7 */ /* 0x0003e200081004ff */
[----:B------:R-:W-:Y:S01]  /*8af0*/  BSSY B1, `(.L_x_134) ;  /* 0x0000017000017945 */ /* 0x000fe20003800000 */
[----:B------:R-:W4:Y:S02]  /*8b00*/  @P6 SYNCS.PHASECHK.TRANS64.TRYWAIT P0, [R61+URZ+0x30], R104 ;  /* 0x000030683d0065a7 */ /* 0x000f2400080011ff */
[----:B----4-:R-:W-:Y:S01]  /*8b10*/  @P6 SEL R46, RZ, 0x1, !P0 ;  /* 0x00000001ff2e6807 */ /* 0x010fe20004000000 */
        /* <DEDUP_REMOVED lines=13> */
.L_x_137:
[----:B------:R-:W-:Y:S05]  /*8bf0*/  BSYNC B0 ;  /* 0x0000000000007941 */ /* 0x000fea0003800000 */
.L_x_136:
[----:B------:R-:W-:Y:S11]  /*8c00*/  ISETP.NE.AND P0, PT, R60, RZ, PT ;  /* 0x000000ff3c00720c */ /* 0x000ff60003f05270 */
[----:B------:R-:W-:Y:S02]  /*8c10*/  @!UPT UIADD3 URZ, UPT, UPT, URZ, URZ, URZ ;  /* 0x000000fffffff290 */ /* 0x000fe4000fffe0ff */
[----:B------:R4:W1:Y:S04]  /*8c20*/  @P0 LDS.128 R48, [R3] ;  /* 0x0000000003300984 */ /* 0x0008680000000c00 */
[----:B------:R4:W1:Y:S04]  /*8c30*/  @P0 LDS.128 R56, [R2+0x10] ;  /* 0x0000100002380984 */ /* 0x0008680000000c00 */
[----:B------:R4:W1:Y:S04]  /*8c40*/  @P0 LDS.128 R64, [R0+0x20] ;  /* 0x0000200000400984 */ /* 0x0008680000000c00 */
[----:B------:R4:W1:Y:S02]  /*8c50*/  @P0 LDS.128 R72, [R47+0x30] ;  /* 0x000030002f480984 */ /* 0x0008640000000c00 */
.L_x_135:
[----:B------:R-:W-:Y:S05]  /*8c60*/  BSYNC B1 ;  /* 0x0000000000017941 */ /* 0x000fea0003800000 */
.L_x_134:
[----:B----4-:R-:W-:Y:S05]  /*8c70*/  VIADD R0, R39, 0x60 ;  /* 0x0000006027007836 */ /* 0x010fea0000000000 */
[----:B------:R-:W-:Y:S04]  /*8c80*/  SHF.R.U32.HI R0, RZ, 0x15, R0 ;  /* 0x00000015ff007819 */ /* 0x000fe80000011600 */
[----:B------:R-:W-:Y:S11]  /*8c90*/  LOP3.LUT P0, RZ, R0, 0x3, R81, 0x48, !PT ;  /* 0x0000000300ff7812 */ /* 0x000ff60007804851 */
[----:B------:R-:W-:Y:S02]  /*8ca0*/  @!UPT UIADD3 URZ, UPT, UPT, URZ, URZ, URZ ;  /* 0x000000fffffff290 */ /* 0x000fe4000fffe0ff */
[----:B------:R-:W-:Y:S05]  /*8cb0*/  @!P0 BRA `(.L_x_139) ;  /* 0x0000000000408947 */ /* 0x000fea0003800000 */
[----:B------:R-:W4:Y:S01]  /*8cc0*/  LDCU.64 UR8, c[0x4][0x70] ;  /* 0x01000e00ff0877ac */ /* 0x000f220008000a00 */
[----:B------:R-:W-:Y:S01]  /*8cd0*/  MOV R3, 0x0 ;  /* 0x0000000000037802 */ /* 0x000fe20000000f00 */
[----:B------:R-:W-:Y:S02]  /*8ce0*/  HFMA2 R12, -RZ, RZ, 0, 5.9604644775390625e-08 ;  /* 0x00000001ff0c7431 */ /* 0x000fe400000001ff */
[----:B------:R-:W-:Y:S02]  /*8cf0*/  IMAD.MOV.U32 R8, RZ, RZ, 0x192 ;  /* 0x00000192ff087424 */ /* 0x000fe400078e00ff */
[----:B------:R-:W-:Y:S01]  /*8d00*/  IMAD.MOV.U32 R13, RZ, RZ, RZ ;  /* 0x000000ffff0d7224 */ /* 0x000fe200078e00ff */
[----:B------:R-:W5:Y:S01]  /*8d10*/  LDCU.64 UR6, c[0x4][0x78] ;  /* 0x01000f00ff0677ac */ /* 0x000f620008000a00 */
[----:B------:R-:W2:Y:S01]  /*8d20*/  LDC.64 R2, c[0x4][R3] ;  /* 0x0100000003027b82 */ /* 0x000ea20000000a00 */
[----:B------:R-:W3:Y:S01]  /*8d30*/  LDCU.64 UR4, c[0x4][0x10] ;  /* 0x01000200ff0477ac */ /* 0x000ee20008000a00 */
[----:B----4-:R-:W-:Y:S01]  /*8d40*/  MOV R5, UR9 ;  /* 0x0000000900057c02 */ /* 0x010fe20008000f00 */
[----:B-1----:R-:W-:Y:S01]  /*8d50*/  IMAD.U32 R4, RZ, RZ, UR8 ;  /* 0x00000008ff047e24 */ /* 0x002fe2000f8e00ff */
[----:B-----5:R-:W-:Y:S01]  /*8d60*/  MOV R7, UR7 ;  /* 0x0000000700077c02 */ /* 0x020fe20008000f00 */
[----:B------:R-:W-:Y:S01]  /*8d70*/  IMAD.U32 R6, RZ, RZ, UR6 ;  /* 0x00000006ff067e24 */ /* 0x000fe2000f8e00ff */
[----:B---3--:R-:W-:Y:S01]  /*8d80*/  MOV R11, UR5 ;  /* 0x00000005000b7c02 */ /* 0x008fe20008000f00 */
[----:B------:R-:W-:Y:S02]  /*8d90*/  IMAD.U32 R10, RZ, RZ, UR4 ;  /* 0x00000004ff0a7e24 */ /* 0x000fe4000f8e00ff */
[----:B------:R-:W-:Y:S07]  /*8da0*/  LEPC R20, `(.L_x_139) ;  /* 0x000000001014794e */ /* 0x000fee0000000000 */
[----:B--2---:R-:W-:Y:S05]  /*8db0*/  CALL.ABS.NOINC R2 ;  /* 0x0000000002007343 */ /* 0x004fea0003c00000 */
.L_x_139:
[----:B------:R-:W-:Y:S01]  /*8dc0*/  ISETP.NE.AND P0, PT, R96, RZ, PT ;  /* 0x000000ff6000720c */ /* 0x000fe20003f05270 */
[----:B------:R-:W-:Y:S05]  /*8dd0*/  WARPSYNC.ALL ;  /* 0x0000000000007948 */ /* 0x000fea0003800000 */
[----:B------:R-:W-:Y:S01]  /*8de0*/  R2UR UR4, R39 ;  /* 0x00000000270472ca */ /* 0x000fe200000e0000 */
[--C-:B-1----:R-:W-:Y:S01]  /*8df0*/  HADD2.F32 R40, -RZ, R48.reuse.H0_H0 ;  /* 0x20000030ff287230 */ /* 0x102fe20000004100 */
[----:B------:R-:W-:Y:S01]  /*8e00*/  IADD3 R98, PT, PT, R98, 0xc0, RZ ;  /* 0x000000c062627810 */ /* 0x000fe20007ffe0ff */
[----:B------:R-:W-:Y:S01]  /*8e10*/  HADD2.F32 R42, -RZ, R48.H1_H1 ;  /* 0x30000030ff2a7230 */ /* 0x000fe20000004100 */
[----:B------:R-:W-:Y:S01]  /*8e20*/  BSSY.RECONVERGENT B0, `(.L_x_140) ;  /* 0x0000089000007945 */ /* 0x000fe20003800200 */
[--C-:B------:R-:W-:Y:S01]  /*8e30*/  HADD2.F32 R43, -RZ, R49.reuse.H0_H0 ;  /* 0x20000031ff2b7230 */ /* 0x100fe20000004100 */
[----:B------:R-:W-:Y:S01]  /*8e40*/  LOP3.LUT R98, R98, 0xfefffff8, RZ, 0xc0, !PT ;  /* 0xfefffff862627812 */ /* 0x000fe200078ec0ff */
[----:B------:R-:W-:Y:S02]  /*8e50*/  HADD2.F32 R44, -RZ, R49.H1_H1 ;  /* 0x30000031ff2c7230 */ /* 0x000fe40000004100 */
[--C-:B------:R-:W-:Y:S02]  /*8e60*/  HADD2.F32 R45, -RZ, R50.reuse.H0_H0 ;  /* 0x20000032ff2d7230 */ /* 0x100fe40000004100 */
[----:B------:R-:W-:Y:S02]  /*8e70*/  HADD2.F32 R46, -RZ, R50.H1_H1 ;  /* 0x30000032ff2e7230 */ /* 0x000fe40000004100 */
[----:B------:R-:W1:Y:S01]  /*8e80*/  LDTM.x32 R4, tmem[UR4+0x60] ;  /* 0x00006004000479ee */ /* 0x000e6200082c0000 */
[----:B------:R-:W-:Y:S01]  /*8e90*/  NOP ;  /* 0x0000000000007918 */ /* 0x000fe20000000000 */
[----:B-1----:R1:W-:Y:S01]  /*8ea0*/  SYNCS.ARRIVE.TRANS64.RED.A1T0 RZ, [R98+URZ], RZ ;  /* 0x000000ff62ff79a7 */ /* 0x0023e200081004ff */
[--C-:B------:R-:W-:Y:S02]  /*8eb0*/  HADD2.F32 R47, -RZ, R51.reuse.H0_H0 ;  /* 0x20000033ff2f7230 */ /* 0x100fe40000004100 */
[----:B------:R-:W-:Y:S02]  /*8ec0*/  HADD2.F32 R48, -RZ, R51.H1_H1 ;  /* 0x30000033ff307230 */ /* 0x000fe40000004100 */
[--C-:B------:R-:W-:Y:S02]  /*8ed0*/  HADD2.F32 R49, -RZ, R56.reuse.H0_H0 ;  /* 0x20000038ff317230 */ /* 0x100fe40000004100 */
[----:B------:R-:W-:Y:S02]  /*8ee0*/  HADD2.F32 R51, -RZ, R56.H1_H1 ;  /* 0x30000038ff337230 */ /* 0x000fe40000004100 */
[--C-:B------:R-:W-:Y:S02]  /*8ef0*/  HADD2.F32 R50, -RZ, R57.reuse.H0_H0 ;  /* 0x20000039ff327230 */ /* 0x100fe40000004100 */
[----:B---3--:R-:W-:Y:S02]  /*8f00*/  HADD2.F32 R52, -RZ, R57.H1_H1 ;  /* 0x30000039ff347230 */ /* 0x008fe40000004100 */
[--C-:B------:R-:W-:Y:S02]  /*8f10*/  HADD2.F32 R53, -RZ, R58.reuse.H0_H0 ;  /* 0x2000003aff357230 */ /* 0x100fe40000004100 */
[----:B------:R-:W-:Y:S02]  /*8f20*/  HADD2.F32 R54, -RZ, R58.H1_H1 ;  /* 0x3000003aff367230 */ /* 0x000fe40000004100 */
[--C-:B------:R-:W-:Y:S02]  /*8f30*/  HADD2.F32 R55, -RZ, R59.reuse.H0_H0 ;  /* 0x2000003bff377230 */ /* 0x100fe40000004100 */
[----:B------:R-:W-:Y:S02]  /*8f40*/  HADD2.F32 R56, -RZ, R59.H1_H1 ;  /* 0x3000003bff387230 */ /* 0x000fe40000004100 */
[--C-:B------:R-:W-:Y:S02]  /*8f50*/  HADD2.F32 R57, -RZ, R64.reuse.H0_H0 ;  /* 0x20000040ff397230 */ /* 0x100fe40000004100 */
[C---:B------:R-:W-:Y:S01]  /*8f60*/  FMUL R4, R38.reuse, R4 ;  /* 0x0000000426047220 */ /* 0x040fe20000400000 */
[C---:B------:R-:W-:Y:S01]  /*8f70*/  FMUL R5, R38.reuse, R5 ;  /* 0x0000000526057220 */ /* 0x040fe20000400000 */
[C---:B------:R-:W-:Y:S01]  /*8f80*/  FMUL R6, R38.reuse, R6 ;  /* 0x0000000626067220 */ /* 0x040fe20000400000 */
[C---:B------:R-:W-:Y:S01]  /*8f90*/  FMUL R7, R38.reuse, R7 ;  /* 0x0000000726077220 */ /* 0x040fe20000400000 */
[C---:B------:R-:W-:Y:S01]  /*8fa0*/  FFMA R4, R41.reuse, R40, R4 ;  /* 0x0000002829047223 */ /* 0x040fe20000000004 */
[C---:B------:R-:W-:Y:S01]  /*8fb0*/  FFMA R5, R41.reuse, R42, R5 ;  /* 0x0000002a29057223 */ /* 0x040fe20000000005 */
[C---:B------:R-:W-:Y:S01]  /*8fc0*/  FFMA R6, R41.reuse, R43, R6 ;  /* 0x0000002b29067223 */ /* 0x040fe20000000006 */
[----:B------:R-:W-:Y:S01]  /*8fd0*/  FFMA R7, R41, R44, R7 ;  /* 0x0000002c29077223 */ /* 0x000fe20000000007 */
[C---:B------:R-:W-:Y:S01]  /*8fe0*/  FMUL R8, R38.reuse, R8 ;  /* 0x0000000826087220 */ /* 0x040fe20000400000 */
[C---:B------:R-:W-:Y:S01]  /*8ff0*/  FMUL R9, R38.reuse, R9 ;  /* 0x0000000926097220 */ /* 0x040fe20000400000 */
[----:B------:R-:W-:Y:S01]  /*9000*/  F2FP.F16.F32.PACK_AB R100, R5, R4 ;  /* 0x000000040564723e */ /* 0x000fe200000000ff */
[C---:B------:R-:W-:Y:S01]  /*9010*/  FMUL R10, R38.reuse, R10 ;  /* 0x0000000a260a7220 */ /* 0x040fe20000400000 */
[----:B------:R-:W-:Y:S01]  /*9020*/  F2FP.F16.F32.PACK_AB R101, R7, R6 ;  /* 0x000000060765723e */ /* 0x000fe200000000ff */
[C---:B------:R-:W-:Y:S01]  /*9030*/  FFMA R8, R41.reuse, R45, R8 ;  /* 0x0000002d29087223 */ /* 0x040fe20000000008 */
[C---:B------:R-:W-:Y:S01]  /*9040*/  FFMA R9, R41.reuse, R46, R9 ;  /* 0x0000002e29097223 */ /* 0x040fe20000000009 */
[----:B------:R-:W-:Y:S01]  /*9050*/  FFMA R10, R41, R47, R10 ;  /* 0x0000002f290a7223 */ /* 0x000fe2000000000a */
[C---:B------:R-:W-:Y:S01]  /*9060*/  FMUL R11, R38.reuse, R11 ;  /* 0x0000000b260b7220 */ /* 0x040fe20000400000 */
[C---:B------:R-:W-:Y:S01]  /*9070*/  FMUL R0, R38.reuse, R12 ;  /* 0x0000000c26007220 */ /* 0x040fe20000400000 */
[C---:B------:R-:W-:Y:S01]  /*9080*/  FMUL R2, R38.reuse, R13 ;  /* 0x0000000d26027220 */ /* 0x040fe20000400000 */
[----:B------:R-:W-:Y:S01]  /*9090*/  F2FP.F16.F32.PACK_AB R102, R9, R8 ;  /* 0x000000080966723e */ /* 0x000fe200000000ff */
[C---:B------:R-:W-:Y:S01]  /*90a0*/  FFMA R11, R41.reuse, R48, R11 ;  /* 0x00000030290b7223 */ /* 0x040fe2000000000b */
[C---:B------:R-:W-:Y:S01]  /*90b0*/  FFMA R0, R41.reuse, R49, R0 ;  /* 0x0000003129007223 */ /* 0x040fe20000000000 */
[C---:B------:R-:W-:Y:S01]  /*90c0*/  FFMA R2, R41.reuse, R51, R2 ;  /* 0x0000003329027223 */ /* 0x040fe20000000002 */
[C---:B------:R-:W-:Y:S01]  /*90d0*/  FMUL R3, R38.reuse, R14 ;  /* 0x0000000e26037220 */ /* 0x040fe20000400000 */
[C---:B------:R-:W-:Y:S01]  /*90e0*/  FMUL R15, R38.reuse, R15 ;  /* 0x0000000f260f7220 */ /* 0x040fe20000400000 */
[C---:B------:R-:W-:Y:S01]  /*90f0*/  FMUL R12, R38.reuse, R16 ;  /* 0x00000010260c7220 */ /* 0x040fe20000400000 */
[C---:B------:R-:W-:Y:S01]  /*9100*/  FMUL R13, R38.reuse, R17 ;  /* 0x00000011260d7220 */ /* 0x040fe20000400000 */
[C---:B------:R-:W-:Y:S01]  /*9110*/  FFMA R3, R41.reuse, R50, R3 ;  /* 0x0000003229037223 */ /* 0x040fe20000000003 */
[C---:B------:R-:W-:Y:S01]  /*9120*/  FMUL R14, R38.reuse, R18 ;  /* 0x00000012260e7220 */ /* 0x040fe20000400000 */
[----:B------:R-:W-:Y:S01]  /*9130*/  FFMA R15, R41, R52, R15 ;  /* 0x00000034290f7223 */ /* 0x000fe2000000000f */
[C---:B------:R-:W-:Y:S01]  /*9140*/  FMUL R19, R38.reuse, R19 ;  /* 0x0000001326137220 */ /* 0x040fe20000400000 */
[----:B------:R-:W-:Y:S01]  /*9150*/  F2FP.F16.F32.PACK_AB R103, R11, R10 ;  /* 0x0000000a0b67723e */ /* 0x000fe200000000ff */
[C---:B------:R-:W-:Y:S01]  /*9160*/  FFMA R12, R41.reuse, R53, R12 ;  /* 0x00000035290c7223 */ /* 0x040fe2000000000c */
[----:B------:R-:W-:Y:S02]  /*9170*/  HADD2.F32 R58, -RZ, R64.H1_H1 ;  /* 0x30000040ff3a7230 */ /* 0x000fe40000004100 */
[C---:B------:R-:W-:Y:S01]  /*9180*/  FMUL R16, R38.reuse, R20 ;  /* 0x0000001426107220 */ /* 0x040fe20000400000 */
[C---:B------:R-:W-:Y:S01]  /*9190*/  FFMA R13, R41.reuse, R54, R13 ;  /* 0x00000036290d7223 */ /* 0x040fe2000000000d */
[----:B------:R1:W-:Y:S01]  /*91a0*/  STS.128 [R94+0x6000], R100 ;  /* 0x006000645e007388 */ /* 0x0003e20000000c00 */
[--C-:B------:R-:W-:Y:S02]  /*91b0*/  HADD2.F32 R59, -RZ, R65.reuse.H0_H0 ;  /* 0x20000041ff3b7230 */ /* 0x100fe40000004100 */
[C---:B------:R-:W-:Y:S01]  /*91c0*/  FMUL R17, R38.reuse, R21 ;  /* 0x0000001526117220 */ /* 0x040fe20000400000 */
[C---:B------:R-:W-:Y:S01]  /*91d0*/  FFMA R14, R41.reuse, R55, R14 ;  /* 0x00000037290e7223 */ /* 0x040fe2000000000e */
[----:B------:R-:W-:Y:S02]  /*91e0*/  HADD2.F32 R60, -RZ, R65.H1_H1 ;  /* 0x30000041ff3c7230 */ /* 0x000fe40000004100 */
[C---:B------:R-:W-:Y:S01]  /*91f0*/  FMUL R18, R38.reuse, R22 ;  /* 0x0000001626127220 */ /* 0x040fe20000400000 */
[C---:B------:R-:W-:Y:S01]  /*9200*/  FFMA R19, R41.reuse, R56, R19 ;  /* 0x0000003829137223 */ /* 0x040fe20000000013 */
        /* <DEDUP_REMOVED lines=13> */
[----:B------:R-:W-:Y:S01]  /*92e0*/  FMUL R27, R38, R27 ;  /* 0x0000001b261b7220 */ /* 0x000fe20000400000 */
[----:B------:R-:W-:Y:S01]  /*92f0*/  F2FP.F16.F32.PACK_AB R104, R2, R0 ;  /* 0x000000000268723e */ /* 0x000fe200000000ff */
[----:B------:R-:W-:Y:S01]  /*9300*/  FFMA R20, R41, R61, R20 ;  /* 0x0000003d29147223 */ /* 0x000fe20000000014 */
[----:B------:R-:W-:Y:S01]  /*9310*/  F2FP.F16.F32.PACK_AB R105, R15, R3 ;  /* 0x000000030f69723e */ /* 0x000fe200000000ff */
[----:B------:R-:W-:Y:S01]  /*9320*/  HADD2.F32 R66, -RZ, R72.H1_H1 ;  /* 0x30000048ff427230 */ /* 0x000fe20000004100 */
[----:B------:R-:W-:Y:S01]  /*9330*/  F2FP.F16.F32.PACK_AB R106, R13, R12 ;  /* 0x0000000c0d6a723e */ /* 0x000fe200000000ff */
[C---:B------:R-:W-:Y:S01]  /*9340*/  FMUL R24, R38.reuse, R28 ;  /* 0x0000001c26187220 */ /* 0x040fe20000400000 */
[----:B------:R-:W-:Y:S01]  /*9350*/  F2FP.F16.F32.PACK_AB R107, R19, R14 ;  /* 0x0000000e136b723e */ /* 0x000fe200000000ff */
[C---:B------:R-:W-:Y:S01]  /*9360*/  FFMA R21, R41.reuse, R62, R21 ;  /* 0x0000003e29157223 */ /* 0x040fe20000000015 */
[--C-:B------:R-:W-:Y:S02]  /*9370*/  HADD2.F32 R67, -RZ, R73.reuse.H0_H0 ;  /* 0x20000049ff437230 */ /* 0x100fe40000004100 */
[C---:B------:R-:W-:Y:S01]  /*9380*/  FMUL R25, R38.reuse, R29 ;  /* 0x0000001d26197220 */ /* 0x040fe20000400000 */
[C---:B------:R-:W-:Y:S01]  /*9390*/  FFMA R22, R41.reuse, R63, R22 ;  /* 0x0000003f29167223 */ /* 0x040fe20000000016 */
[----:B------:R1:W-:Y:S01]  /*93a0*/  STS.128 [R93+0x6010], R104 ;  /* 0x006010685d007388 */ /* 0x0003e20000000c00 */
        /* <DEDUP_REMOVED lines=39> */
[----:B------:R-:W-:Y:S02]  /*9620*/  UIADD3 UR9, UPT, UPT, UR49, 0x60, URZ ;  /* 0x0000006031097890 */ /* 0x000fe4000fffe0ff */
[----:B------:R-:W-:Y:S01]  /*9630*/  UIADD3 UR8, UPT, UPT, UR44, 0x6200, URZ ;  /* 0x000062002c087890 */ /* 0x000fe2000fffe0ff */
[----:B------:R-:W-:Y:S01]  /*9640*/  UMOV UR10, UR50 ;  /* 0x00000032000a7c82 */ /* 0x000fe20008000000 */
[----:B------:R-:W-:Y:S01]  /*9650*/  UMOV UR11, UR36 ;  /* 0x00000024000b7c82 */ /* 0x000fe20008000000 */
[----:B---3--:R-:W-:Y:S04]  /*9660*/  UIADD3 UR4, UP0, UPT, UR6, 0x680, URZ ;  /* 0x0000068006047890 */ /* 0x008fe8000ff1e0ff */
[----:B------:R-:W-:Y:S09]  /*9670*/  UIADD3.X UR5, UPT, UPT, URZ, UR7, URZ, UP0, !UPT ;  /* 0x00000007ff057290 */ /* 0x000ff200087fe4ff */
[----:B------:R3:W-:Y:S01]  /*9680*/  UTMASTG.3D [UR8], [UR4] ;  /* 0x00000008040073b5 */ /* 0x0007e20008010000 */
[----:B------:R0:W-:Y:S01]  /*9690*/  UTMACMDFLUSH ;  /* 0x00000000000079b7 */ /* 0x0001e20000000000 */
[----:B---3--:R-:W-:Y:S04]  /*96a0*/  DEPBAR.LE SB0, 0x1 ;  /* 0x000080400000791a */ /* 0x008fe80000000000 */
.L_x_141:
[----:B------:R-:W-:Y:S05]  /*96b0*/  BSYNC.RECONVERGENT B0 ;  /* 0x0000000000007941 */ /* 0x000fea0003800200 */
.L_x_140:
[----:B------:R-:W-:Y:S01]  /*96c0*/  BAR.SYNC.DEFER_BLOCKING 0x1, 0x80 ;  /* 0x0042000000007b1d */ /* 0x000fe20000010000 */
[----:B------:R-:W-:Y:S01]  /*96d0*/  UISETP.NE.AND UP0, UPT, UR47, -0x4, UPT ;  /* 0xfffffffc2f00788c */ /* 0x000fe2000bf05270 */
[----:B------:R-:W-:Y:S08]  /*96e0*/  IADD3 R0, PT, PT, R36, 0x1, RZ ;  /* 0x0000000124007810 */ /* 0x000ff00007ffe0ff */
[----:B------:R-:W-:Y:S05]  /*96f0*/  BRA.U !UP0, `(.L_x_142) ;  /* 0x0000000108247547 */ /* 0x000fea000b800000 */
[----:B------:R-:W-:Y:S01]  /*9700*/  ISETP.NE.AND P0, PT, R97, RZ, PT ;  /* 0x000000ff6100720c */ /* 0x000fe20003f05270 */
[----:B------:R-:W-:Y:S01]  /*9710*/  IMAD.U32 R2, RZ, RZ, UR46 ;  /* 0x0000002eff027e24 */ /* 0x000fe2000f8e00ff */
[----:B------:R-:W-:Y:S04]  /*9720*/  UIADD3 UR4, UPT, UPT, UR46, 0x1, URZ ;  /* 0x000000012e047890 */ /* 0x000fe8000fffe0ff */
[----:B------:R-:W-:Y:S04]  /*9730*/  UISETP.NE.AND UP0, UPT, UR4, 0x4, UPT ;  /* 0x000000040400788c */ /* 0x000fe8000bf05270 */
[----:B------:R-:W-:Y:S03]  /*9740*/  USEL UR46, UR4, URZ, UP0 ;  /* 0x000000ff042e7287 */ /* 0x000fe60008000000 */
[----:B------:R-:W-:Y:S05]  /*9750*/  @P0 LEA R2, R2, UR44, 0x3 ;  /* 0x0000002c02020c11 */ /* 0x000fea000f8e18ff */
[----:B------:R-:W-:Y:S05]  /*9760*/  @P0 VIADD R2, R2, 0x50 ;  /* 0x0000005002020836 */ /* 0x000fea0000000000 */
[----:B------:R-:W-:Y:S04]  /*9770*/  @P0 PRMT R2, R99, 0x654, R2 ;  /* 0x0000065463020816 */ /* 0x000fe80000000002 */
[----:B------:R3:W-:Y:S03]  /*9780*/  @P0 SYNCS.ARRIVE.TRANS64.RED.A1T0 RZ, [R2+URZ], RZ ;  /* 0x000000ff02ff09a7 */ /* 0x0007e600081004ff */
.L_x_142:
[----:B------:R-:W-:Y:S01]  /*9790*/  R2UR UR5, R82 ;  /* 0x00000000520572ca */ /* 0x000fe200000e0000 */
[----:B------:R-:W-:Y:S01]  /*97a0*/  UISETP.NE.AND UP0, UPT, UR61, URZ, UPT ;  /* 0x000000ff3d00728c */ /* 0x000fe2000bf05270 */
[----:B------:R-:W-:Y:S01]  /*97b0*/  R2UR UR4, R83 ;  /* 0x00000000530472ca */ /* 0x000fe200000e0000 */
[----:B------:R-:W-:Y:S01]  /*97c0*/  UIADD3 UR47, UPT, UPT, UR47, 0x4, URZ ;  /* 0x000000042f2f7890 */ /* 0x000fe2000fffe0ff */
[----:B------:R-:W-:Y:S01]  /*97d0*/  ISETP.NE.AND P0, PT, R87, 0x2, PT ;  /* 0x000000025700780c */ /* 0x000fe20003f05270 */
[----:B------:R-:W-:Y:S01]  /*97e0*/  UMOV UR36, UR60 ;  /* 0x0000003c00247c82 */ /* 0x000fe20008000000 */
[----:B------:R-:W-:Y:S02]  /*97f0*/  ISETP.NE.AND P1, PT, R0, 0x4, PT ;  /* 0x000000040000780c */ /* 0x000fe40003f25270 */
[----:B---3--:R-:W-:Y:S02]  /*9800*/  SEL R2, RZ, 0x1, P0 ;  /* 0x00000001ff027807 */ /* 0x008fe40000000000 */
[----:B------:R-:W-:Y:S02]  /*9810*/  SEL R3, RZ, 0x1, P1 ;  /* 0x00000001ff037807 */ /* 0x000fe40000800000 */
[----:B------:R-:W-:Y:S01]  /*9820*/  LOP3.LUT R89, R89, R2, RZ, 0x3c, !PT ;  /* 0x0000000259597212 */ /* 0x000fe200078e3cff */
[----:B------:R-:W-:Y:S01]  /*9830*/  UIADD3 UR20, UPT, UPT, UR37, UR5, URZ ;  /* 0x0000000525147290 */ /* 0x000fe2000fffe0ff */
[----:B------:R-:W-:Y:S01]  /*9840*/  LOP3.LUT R90, R90, R3, RZ, 0x3c, !PT ;  /* 0x000000035a5a7212 */ /* 0x000fe200078e3cff */
[----:B------:R-:W-:Y:S01]  /*9850*/  UIADD3 UR16, UPT, UPT, UR38, UR4, URZ ;  /* 0x0000000426107290 */ /* 0x000fe2000fffe0ff */
[----:B------:R-:W-:Y:S02]  /*9860*/  SEL R87, R87, RZ, P0 ;  /* 0x000000ff57577207 */ /* 0x000fe40000000000 */
[----:B------:R-:W-:Y:S01]  /*9870*/  SEL R36, R0, RZ, P1 ;  /* 0x000000ff00247207 */ /* 0x000fe20000800000 */
[----:B------:R-:W-:Y:S08]  /*9880*/  BRA.U UP0, `(.L_x_143) ;  /* 0xffffffbd00f07547 */ /* 0x000ff0000b83ffff */
[----:B------:R-:W-:-:S13]  /*9890*/  R2UR UR4, R84 ;  /* 0x00000000540472ca */ /* 0x000fda00000e0000 */
[----:B------:R-:W-:-:S09]  /*98a0*/  UISETP.NE.AND UP0, UPT, UR4, URZ, UPT ;  /* 0x000000ff0400728c */ /* 0x000fd2000bf05270 */
[----:B------:R-:W-:Y:S05]  /*98b0*/  BRA.U !UP0, `(.L_x_144) ;  /* 0x0000000108487547 */ /* 0x000fea000b800000 */
[----:B------:R-:W3:Y:S02]  /*98c0*/  LDCU.64 UR4, c[0x0][0x890] ;  /* 0x00011200ff0477ac */ /* 0x000ee40008000a00 */
[----:B---3--:R-:W-:-:S04]  /*98d0*/  UISETP.NE.U32.AND UP0, UPT, UR4, URZ, UPT ;  /* 0x000000ff0400728c */ /* 0x008fc8000bf05070 */
[----:B------:R-:W-:-:S09]  /*98e0*/  UISETP.NE.AND.EX UP0, UPT, UR5, URZ, UPT, UP0 ;  /* 0x000000ff0500728c */ /* 0x000fd2000bf05300 */
[----:B------:R-:W-:Y:S05]  /*98f0*/  BRA.U UP0, `(.L_x_145) ;  /* 0x00000001000c7547 */ /* 0x000fea000b800000 */
[----:B------:R-:W-:-:S13]  /*9900*/  FSETP.NEU.AND P0, PT, R41, RZ, PT ;  /* 0x000000ff2900720b */ /* 0x000fda0003f0d000 */
[----:B------:R-:W-:Y:S05]  /*9910*/  @!P0 EXIT ;  /* 0x000000000000894d */ /* 0x000fea0003800000 */
[----:B------:R-:W-:Y:S05]  /*9920*/  BRA `(.L_x_144) ;  /* 0x00000000002c7947 */ /* 0x000fea0003800000 */
.L_x_145:
[----:B------:R-:W-:Y:S01]  /*9930*/  ISETP.NE.AND P0, PT, R86, RZ, PT ;  /* 0x000000ff5600720c */ /* 0x000fe20003f05270 */
[----:B------:R-:W-:-:S12]  /*9940*/  BSSY.RECONVERGENT B0, `(.L_x_144) ;  /* 0x0000009000007945 */ /* 0x000fd80003800200 */
[----:B------:R-:W-:Y:S05]  /*9950*/  @P0 BRA `(.L_x_146) ;  /* 0x0000000000140947 */ /* 0x000fea0003800000 */
[----:B------:R-:W3:Y:S02]  /*9960*/  LDCU.64 UR4, c[0x0][0x888] ;  /* 0x00011100ff0477ac */ /* 0x000ee40008000a00 */
[----:B---3--:R-:W-:-:S04]  /*9970*/  ISETP.NE.U32.AND P0, PT, RZ, UR4, PT ;  /* 0x00000004ff007c0c */ /* 0x008fc8000bf05070 */
[----:B------:R-:W-:-:S13]  /*9980*/  ISETP.NE.AND.EX P0, PT, RZ, UR5, PT, P0 ;  /* 0x00000005ff007c0c */ /* 0x000fda000bf05300 */
[----:B------:R-:W-:Y:S05]  /*9990*/  @!P0 EXIT ;  /* 0x000000000000894d */ /* 0x000fea0003800000 */
[----:B------:R-:W-:Y:S05]  /*99a0*/  BRA `(.L_x_147) ;  /* 0x0000000000087947 */ /* 0x000fea0003800000 */
.L_x_146:
[----:B------:R-:W-:-:S13]  /*99b0*/  FSETP.NEU.AND P0, PT, R41, RZ, PT ;  /* 0x000000ff2900720b */ /* 0x000fda0003f0d000 */
[----:B------:R-:W-:Y:S05]  /*99c0*/  @!P0 EXIT ;  /* 0x000000000000894d */ /* 0x000fea0003800000 */
.L_x_147:
[----:B------:R-:W-:Y:S05]  /*99d0*/  BSYNC.RECONVERGENT B0 ;  /* 0x0000000000007941 */ /* 0x000fea0003800200 */
.L_x_144:
[----:B------:R-:W3:Y:S01]  /*99e0*/  S2UR UR5, SR_CgaCtaId ;  /* 0x00000000000579c3 */ /* 0x000ee20000008800 */
[----:B------:R-:W-:Y:S01]  /*99f0*/  ULEA UR4, UR46, UR44, 0x3 ;  /* 0x0000002c2e047291 */ /* 0x000fe2000f8e18ff */
[----:B------:R-:W-:-:S04]  /*9a00*/  DEPBAR.LE SB0, 0x0 ;  /* 0x000080000000791a */ /* 0x000fc80000000000 */
[----:B------:R-:W-:-:S04]  /*9a10*/  UIADD3 UR4, UPT, UPT, UR4, 0x50, URZ ;  /* 0x0000005004047890 */ /* 0x000fc8000fffe0ff */
[----:B---3--:R-:W-:-:S09]  /*9a20*/  UPRMT UR4, UR5, 0x654, UR4 ;  /* 0x0000065405047896 */ /* 0x008fd20008000004 */
[----:B------:R-:W-:Y:S01]  /*9a30*/  SYNCS.ARRIVE.TRANS64.RED.A1T0 RZ, [UR4], RZ ;  /* 0x000000ffffff79a7 */ /* 0x000fe20008100404 */
[----:B------:R-:W-:Y:S05]  /*9a40*/  EXIT ;  /* 0x000000000000794d */ /* 0x000fea0003800000 */
.L_x_24:
[----:B-1----:R1:W2:Y:S02]  /*9a50*/  SYNCS.PHASECHK.TRANS64.TRYWAIT P0, [R0+URZ+0xf0], R3 ;  /* 0x0000f003000075a7 */ /* 0x0022a400080011ff */
[----:B--2---:R-:W-:Y:S05]  /*9a60*/  @!P0 NANOSLEEP.SYNCS 0x989680 ;  /* 0x009896800000895d */ /* 0x004fea0003900000 */
[----:B------:R-:W2:Y:S02]  /*9a70*/  @!P0 SYNCS.PHASECHK.TRANS64 P0, [R0+URZ+0xf0], R3 ;  /* 0x0000f003000085a7 */ /* 0x000ea400080010ff */
[----:B--2---:R-:W-:Y:S05]  /*9a80*/  @!P0 BRA `(.L_x_24) ;  /* 0xfffffffc00f08947 */ /* 0x004fea000383ffff */
[----:B------:R-:W-:Y:S05]  /*9a90*/  BRA `(.L_x_148) ;  /* 0xffffff8000107947 */ /* 0x000fea000383ffff */
.L_x_27:
[----:B-1----:R-:W-:-:S07]  /*9aa0*/  MOV R0, UR33 ;  /* 0x0000002100007c02 */ /* 0x002fce0008000f00 */
.L_x_149:
[----:B-1----:R1:W2:Y:S02]  /*9ab0*/  SYNCS.PHASECHK.TRANS64.TRYWAIT P0, [R0+URZ+0x18], R3 ;  /* 0x00001803000075a7 */ /* 0x0022a400080011ff */
[----:B--2---:R-:W-:Y:S05]  /*9ac0*/  @!P0 NANOSLEEP.SYNCS 0x989680 ;  /* 0x009896800000895d */ /* 0x004fea0003900000 */
[----:B------:R-:W2:Y:S02]  /*9ad0*/  @!P0 SYNCS.PHASECHK.TRANS64 P0, [R0+URZ+0x18], R3 ;  /* 0x00001803000085a7 */ /* 0x000ea400080010ff */
[----:B--2---:R-:W-:Y:S05]  /*9ae0*/  @!P0 BRA `(.L_x_149) ;  /* 0xfffffffc00f08947 */ /* 0x004fea000383ffff */
[----:B------:R-:W-:Y:S05]  /*9af0*/  BRA `(.L_x_26) ;  /* 0xffffff8000607947 */ /* 0x000fea000383ffff */
.L_x_34:
[----:B-1----:R-:W-:-:S07]  /*9b00*/  MOV R0, UR17 ;  /* 0x0000001100007c02 */ /* 0x002fce0008000f00 */
.L_x_150:
[----:B-1----:R1:W2:Y:S02]  /*9b10*/  SYNCS.PHASECHK.TRANS64.TRYWAIT P0, [R0+URZ+0x18], R3 ;  /* 0x00001803000075a7 */ /* 0x0022a400080011ff */
[----:B--2---:R-:W-:Y:S05]  /*9b20*/  @!P0 NANOSLEEP.SYNCS 0x989680 ;  /* 0x009896800000895d */ /* 0x004fea0003900000 */
[----:B------:R-:W2:Y:S02]  /*9b30*/  @!P0 SYNCS.PHASECHK.TRANS64 P0, [R0+URZ+0x18], R3 ;  /* 0x00001803000085a7 */ /* 0x000ea400080010ff */
[----:B--2---:R-:W-:Y:S05]  /*9b40*/  @!P0 BRA `(.L_x_150) ;  /* 0xfffffffc00f08947 */ /* 0x004fea000383ffff */
[----:B------:R-:W-:Y:S05]  /*9b50*/  BRA `(.L_x_33) ;  /* 0xffffff8400247947 */ /* 0x000fea000383ffff */
.L_x_39:
[----:B-1----:R1:W2:Y:S02]  /*9b60*/  SYNCS.PHASECHK.TRANS64.TRYWAIT P0, [R3+URZ+0x80], R0 ;  /* 0x00008000030075a7 */ /* 0x0022a400080011ff */
[----:B--2---:R-:W-:Y:S05]  /*9b70*/  @!P0 NANOSLEEP.SYNCS 0x989680 ;  /* 0x009896800000895d */ /* 0x004fea0003900000 */
[----:B------:R-:W2:Y:S02]  /*9b80*/  @!P0 SYNCS.PHASECHK.TRANS64 P0, [R3+URZ+0x80], R0 ;  /* 0x00008000030085a7 */ /* 0x000ea400080010ff */
[----:B--2---:R-:W-:Y:S05]  /*9b90*/  @!P0 BRA `(.L_x_39) ;  /* 0xfffffffc00f08947 */ /* 0x004fea000383ffff */
[----:B------:R-:W-:Y:S05]  /*9ba0*/  BRA `(.L_x_151) ;  /* 0xffffff8400c87947 */ /* 0x000fea000383ffff */
.L_x_43:
[----:B-1----:R-:W-:-:S07]  /*9bb0*/  MOV R0, UR4 ;  /* 0x0000000400007c02 */ /* 0x002fce0008000f00 */
.L_x_152:
[----:B-1----:R1:W2:Y:S02]  /*9bc0*/  SYNCS.PHASECHK.TRANS64.TRYWAIT P0, [R0+URZ], R3 ;  /* 0x00000003000075a7 */ /* 0x0022a400080011ff */
[----:B--2---:R-:W-:Y:S05]  /*9bd0*/  @!P0 NANOSLEEP.SYNCS 0x989680 ;  /* 0x009896800000895d */ /* 0x004fea0003900000 */
[----:B------:R-:W2:Y:S02]  /*9be0*/  @!P0 SYNCS.PHASECHK.TRANS64 P0, [R0+URZ], R3 ;  /* 0x00000003000085a7 */ /* 0x000ea400080010ff */
[----:B--2---:R-:W-:Y:S05]  /*9bf0*/  @!P0 BRA `(.L_x_152) ;  /* 0xfffffffc00f08947 */ /* 0x004fea000383ffff */
[----:B------:R-:W-:Y:S05]  /*9c00*/  BRA `(.L_x_153) ;  /* 0xffffff8c00747947 */ /* 0x000fea000383ffff */
.L_x_44:
[----:B------:R-:W-:-:S07]  /*9c10*/  MOV R0, UR5 ;  /* 0x0000000500007c02 */ /* 0x000fce0008000f00 */
.L_x_154:
[----:B-1----:R1:W2:Y:S02]  /*9c20*/  SYNCS.PHASECHK.TRANS64.TRYWAIT P0, [R0+URZ], R3 ;  /* 0x00000003000075a7 */ /* 0x0022a400080011ff */
[----:B--2---:R-:W-:Y:S05]  /*9c30*/  @!P0 NANOSLEEP.SYNCS 0x989680 ;  /* 0x009896800000895d */ /* 0x004fea0003900000 */
[----:B------:R-:W2:Y:S02]  /*9c40*/  @!P0 SYNCS.PHASECHK.TRANS64 P0, [R0+URZ], R3 ;  /* 0x00000003000085a7 */ /* 0x000ea400080010ff */
[----:B--2---:R-:W-:Y:S05]  /*9c50*/  @!P0 BRA `(.L_x_154) ;  /* 0xfffffffc00f08947 */ /* 0x004fea000383ffff */
[----:B------:R-:W-:Y:S05]  /*9c60*/  BRA `(.L_x_155) ;  /* 0xffffff8c00807947 */ /* 0x000fea000383ffff */
.L_x_47:
[----:B-1----:R1:W2:Y:S02]  /*9c70*/  SYNCS.PHASECHK.TRANS64.TRYWAIT P0, [R0+URZ+0xe0], R5 ;  /* 0x0000e005000075a7 */ /* 0x0022a400080011ff */
[----:B--2---:R-:W-:Y:S05]  /*9c80*/  @!P0 NANOSLEEP.SYNCS 0x989680 ;  /* 0x009896800000895d */ /* 0x004fea0003900000 */
[----:B------:R-:W2:Y:S02]  /*9c90*/  @!P0 SYNCS.PHASECHK.TRANS64 P0, [R0+URZ+0xe0], R5 ;  /* 0x0000e005000085a7 */ /* 0x000ea400080010ff */
[----:B--2---:R-:W-:Y:S05]  /*9ca0*/  @!P0 BRA `(.L_x_47) ;  /* 0xfffffffc00f08947 */ /* 0x004fea000383ffff */
[----:B------:R-:W-:Y:S05]  /*9cb0*/  BRA `(.L_x_156) ;  /* 0xffffff8c00e47947 */ /* 0x000fea000383ffff */
.L_x_48:
[----:B------:R-:W-:-:S07]  /*9cc0*/  MOV R0, UR4 ;  /* 0x0000000400007c02 */ /* 0x000fce0008000f00 */
.L_x_157:
[----:B-1----:R1:W2:Y:S02]  /*9cd0*/  SYNCS.PHASECHK.TRANS64.TRYWAIT P0, [R0+URZ+0x90], R7 ;  /* 0x00009007000075a7 */ /* 0x0022a400080011ff */
[----:B--2---:R-:W-:Y:S05]  /*9ce0*/  @!P0 NANOSLEEP.SYNCS 0x989680 ;  /* 0x009896800000895d */ /* 0x004fea0003900000 */
[----:B------:R-:W2:Y:S02]  /*9cf0*/  @!P0 SYNCS.PHASECHK.TRANS64 P0, [R0+URZ+0x90], R7 ;  /* 0x00009007000085a7 */ /* 0x000ea400080010ff */
[----:B--2---:R-:W-:Y:S05]  /*9d00*/  @!P0 BRA `(.L_x_157) ;  /* 0xfffffffc00f08947 */ /* 0x004fea000383ffff */
[----:B------:R-:W-:Y:S05]  /*9d10*/  BRA `(.L_x_158) ;  /* 0xffffff8c00f47947 */ /* 0x000fea000383ffff */
.L_x_49:
[----:B-1----:R1:W2:Y:S02]  /*9d20*/  SYNCS.PHASECHK.TRANS64.TRYWAIT P1, [R0+URZ+0x80], R5 ;  /* 0x00008005000075a7 */ /* 0x0022a400080211ff */
[----:B--2---:R-:W-:Y:S05]  /*9d30*/  @!P1 NANOSLEEP.SYNCS 0x989680 ;  /* 0x009896800000995d */ /* 0x004fea0003900000 */
[----:B------:R-:W2:Y:S02]  /*9d40*/  @!P1 SYNCS.PHASECHK.TRANS64 P1, [R0+URZ+0x80], R5 ;  /* 0x00008005000095a7 */ /* 0x000ea400080210ff */
[----:B--2---:R-:W-:Y:S05]  /*9d50*/  @!P1 BRA `(.L_x_49) ;  /* 0xfffffffc00f09947 */ /* 0x004fea000383ffff */
[----:B------:R-:W-:Y:S05]  /*9d60*/  BRA `(.L_x_159) ;  /* 0xffffff9000247947 */ /* 0x000fea000383ffff */
.L_x_52:
[----:B------:R-:W-:-:S07]  /*9d70*/  MOV R0, UR4 ;  /* 0x0000000400007c02 */ /* 0x000fce0008000f00 */
.L_x_160:
[----:B-1----:R1:W2:Y:S02]  /*9d80*/  SYNCS.PHASECHK.TRANS64.TRYWAIT P0, [R0+URZ+0x90], R3 ;  /* 0x00009003000075a7 */ /* 0x0022a400080011ff */
[----:B--2---:R-:W-:Y:S05]  /*9d90*/  @!P0 NANOSLEEP.SYNCS 0x989680 ;  /* 0x009896800000895d */ /* 0x004fea0003900000 */
[----:B------:R-:W2:Y:S02]  /*9da0*/  @!P0 SYNCS.PHASECHK.TRANS64 P0, [R0+URZ+0x90], R3 ;  /* 0x00009003000085a7 */ /* 0x000ea400080010ff */
[----:B--2---:R-:W-:Y:S05]  /*9db0*/  @!P0 BRA `(.L_x_160) ;  /* 0xfffffffc00f08947 */ /* 0x004fea000383ffff */
[----:B------:R-:W-:Y:S05]  /*9dc0*/  BRA `(.L_x_51) ;  /* 0xffffff9000787947 */ /* 0x000fea000383ffff */
.L_x_61:
[----:B-1----:R-:W-:-:S04]  /*9dd0*/  MOV R5, UR5 ;  /* 0x0000000500057c02 */ /* 0x002fc80008000f00 */
[----:B------:R1:W2:Y:S03]  /*9de0*/  SYNCS.PHASECHK.TRANS64.TRYWAIT P0, [R5+URZ+0x8], R6 ;  /* 0x00000806050075a7 */ /* 0x0002a600080011ff */
[----:B--2---:R-:W-:Y:S05]  /*9df0*/  @!P0 NANOSLEEP.SYNCS 0x989680 ;  /* 0x009896800000895d */ /* 0x004fea0003900000 */
[----:B------:R-:W2:Y:S02]  /*9e00*/  @!P0 SYNCS.PHASECHK.TRANS64 P0, [R5+URZ+0x8], R6 ;  /* 0x00000806050085a7 */ /* 0x000ea400080010ff */
[----:B--2---:R-:W-:Y:S05]  /*9e10*/  @!P0 BRA `(.L_x_61) ;  /* 0xfffffffc00ec8947 */ /* 0x004fea000383ffff */
[----:B------:R-:W-:Y:S05]  /*9e20*/  BRA `(.L_x_60) ;  /* 0xffffff9400307947 */ /* 0x000fea000383ffff */
.L_x_63:
[----:B------:R-:W-:Y:S01]  /*9e30*/  BSSY B0, `(.L_x_161) ;  /* 0x0000006000007945 */ /* 0x000fe20003800000 */
[----:B------:R-:W-:-:S07]  /*9e40*/  MOV R15, 0xffffffff ;  /* 0xffffffff000f7802 */ /* 0x000fce0000000f00 */
[----:B-1---5:R-:W-:Y:S05]  /*9e50*/  WARPSYNC.COLLECTIVE R15, `(.L_x_162) ;  /* 0x000000000f0c7348 */ /* 0x022fea0003c00000 */
[----:B------:R-:W-:Y:S02]  /*9e60*/  ELECT P6, UR79, PT ;  /* 0x00000000004f782f */ /* 0x000fe400038c0000 */
[----:B------:R-:W-:Y:S01]  /*9e70*/  MOV R14, UR79 ;  /* 0x0000004f000e7c02 */ /* 0x000fe20008000f00 */
[----:B-1---5:R-:W-:Y:S10]  /*9e80*/  ENDCOLLECTIVE ;  /* 0x000000000000791b */ /* 0x022ff40003800000 */
.L_x_162:
[----:B------:R-:W-:Y:S05]  /*9e90*/  BSYNC B0 ;  /* 0x0000000000007941 */ /* 0x000fea0003800000 */
.L_x_161:
[----:B------:R-:W-:Y:S01]  /*9ea0*/  PLOP3.LUT P0, PT, P6, PT, PT, 0x80, 0x8 ;  /* 0x000000000008781c */ /* 0x000fe2000370f070 */
[----:B------:R-:W-:-:S12]  /*9eb0*/  BRA `(.L_x_163) ;  /* 0xffffff94005c7947 */ /* 0x000fd8000383ffff */
.L_x_65:
[----:B-1----:R-:W-:-:S04]  /*9ec0*/  MOV R3, UR5 ;  /* 0x0000000500037c02 */ /* 0x002fc80008000f00 */
[----:B------:R1:W2:Y:S03]  /*9ed0*/  SYNCS.PHASECHK.TRANS64.TRYWAIT P0, [R3+URZ+0x8], R4 ;  /* 0x00000804030075a7 */ /* 0x0002a600080011ff */
[----:B--2---:R-:W-:Y:S05]  /*9ee0*/  @!P0 NANOSLEEP.SYNCS 0x989680 ;  /* 0x009896800000895d */ /* 0x004fea0003900000 */
[----:B------:R-:W2:Y:S02]  /*9ef0*/  @!P0 SYNCS.PHASECHK.TRANS64 P0, [R3+URZ+0x8], R4 ;  /* 0x00000804030085a7 */ /* 0x000ea400080010ff */
[----:B--2---:R-:W-:Y:S05]  /*9f00*/  @!P0 BRA `(.L_x_65) ;  /* 0xfffffffc00ec8947 */ /* 0x004fea000383ffff */
[----:B------:R-:W-:Y:S05]  /*9f10*/  BRA `(.L_x_64) ;  /* 0xffffff9400607947 */ /* 0x000fea000383ffff */
.L_x_66:
[----:B-1----:R1:W2:Y:S02]  /*9f20*/  SYNCS.PHASECHK.TRANS64.TRYWAIT P0, [R0+URZ+0x80], R5 ;  /* 0x00008005000075a7 */ /* 0x0022a400080011ff */
[----:B--2---:R-:W-:Y:S05]  /*9f30*/  @!P0 NANOSLEEP.SYNCS 0x989680 ;  /* 0x009896800000895d */ /* 0x004fea0003900000 */
[----:B------:R-:W2:Y:S02]  /*9f40*/  @!P0 SYNCS.PHASECHK.TRANS64 P0, [R0+URZ+0x80], R5 ;  /* 0x00008005000085a7 */ /* 0x000ea400080010ff */
[----:B--2---:R-:W-:Y:S05]  /*9f50*/  @!P0 BRA `(.L_x_66) ;  /* 0xfffffffc00f08947 */ /* 0x004fea000383ffff */
[----:B------:R-:W-:Y:S05]  /*9f60*/  BRA `(.L_x_164) ;  /* 0xffffff98004c7947 */ /* 0x000fea000383ffff */
.L_x_68:
[----:B------:R-:W-:-:S07]  /*9f70*/  MOV R0, UR31 ;  /* 0x0000001f00007c02 */ /* 0x000fce0008000f00 */
.L_x_165:
[----:B-1----:R1:W2:Y:S02]  /*9f80*/  SYNCS.PHASECHK.TRANS64.TRYWAIT P0, [R0+URZ+0xc0], R5 ;  /* 0x0000c005000075a7 */ /* 0x0022a400080011ff */
[----:B--2---:R-:W-:Y:S05]  /*9f90*/  @!P0 NANOSLEEP.SYNCS 0x989680 ;  /* 0x009896800000895d */ /* 0x004fea0003900000 */
[----:B------:R-:W2:Y:S02]  /*9fa0*/  @!P0 SYNCS.PHASECHK.TRANS64 P0, [R0+URZ+0xc0], R5 ;  /* 0x0000c005000085a7 */ /* 0x000ea400080010ff */
[----:B--2---:R-:W-:Y:S05]  /*9fb0*/  @!P0 BRA `(.L_x_165) ;  /* 0xfffffffc00f08947 */ /* 0x004fea000383ffff */
[----:B------:R-:W-:Y:S05]  /*9fc0*/  BRA `(.L_x_166) ;  /* 0xffffff9800987947 */ /* 0x000fea000383ffff */
.L_x_71:
[----:B------:R-:W-:Y:S07]  /*9fd0*/  MOV R0, UR5 ;  /* 0x0000000500007c02 */ /* 0x000fee0008000f00 */
.L_x_167:
[----:B-1----:R1:W2:Y:S02]  /*9fe0*/  SYNCS.PHASECHK.TRANS64.TRYWAIT P0, [R0+URZ], R5 ;  /* 0x00000005000075a7 */ /* 0x0022a400080011ff */
[----:B--2---:R-:W-:Y:S05]  /*9ff0*/  @!P0 NANOSLEEP.SYNCS 0x989680 ;  /* 0x009896800000895d */ /* 0x004fea0003900000 */
[----:B------:R-:W2:Y:S02]  /*a000*/  @!P0 SYNCS.PHASECHK.TRANS64 P0, [R0+URZ], R5 ;  /* 0x00000005000085a7 */ /* 0x000ea400080010ff */
[----:B--2---:R-:W-:Y:S05]  /*a010*/  @!P0 BRA `(.L_x_167) ;  /* 0xfffffffc00f08947 */ /* 0x004fea000383ffff */
[----:B------:R-:W-:Y:S05]  /*a020*/  BRA `(.L_x_70) ;  /* 0xffffff9800ac7947 */ /* 0x000fea000383ffff */
.L_x_75:
[----:B-1----:R-:W-:-:S07]  /*a030*/  MOV R0, UR4 ;  /* 0x0000000400007c02 */ /* 0x002fce0008000f00 */
.L_x_168:
[----:B-1----:R1:W2:Y:S02]  /*a040*/  SYNCS.PHASECHK.TRANS64.TRYWAIT P0, [R0+URZ], R3 ;  /* 0x00000003000075a7 */ /* 0x0022a400080011ff */
[----:B--2---:R-:W-:Y:S05]  /*a050*/  @!P0 NANOSLEEP.SYNCS 0x989680 ;  /* 0x009896800000895d */ /* 0x004fea0003900000 */
[----:B------:R-:W2:Y:S02]  /*a060*/  @!P0 SYNCS.PHASECHK.TRANS64 P0, [R0+URZ], R3 ;  /* 0x00000003000085a7 */ /* 0x000ea400080010ff */
[----:B--2---:R-:W-:Y:S05]  /*a070*/  @!P0 BRA `(.L_x_168) ;  /* 0xfffffffc00f08947 */ /* 0x004fea000383ffff */
[----:B------:R-:W-:Y:S05]  /*a080*/  BRA `(.L_x_169) ;  /* 0xffffff9c00a07947 */ /* 0x000fea000383ffff */
.L_x_76:
[----:B------:R-:W-:-:S07]  /*a090*/  MOV R0, UR5 ;  /* 0x0000000500007c02 */ /* 0x000fce0008000f00 */
.L_x_170:
[----:B-1----:R1:W2:Y:S02]  /*a0a0*/  SYNCS.PHASECHK.TRANS64.TRYWAIT P0, [R0+URZ], R3 ;  /* 0x00000003000075a7 */ /* 0x0022a400080011ff */
[----:B--2---:R-:W-:Y:S05]  /*a0b0*/  @!P0 NANOSLEEP.SYNCS 0x989680 ;  /* 0x009896800000895d */ /* 0x004fea0003900000 */
[----:B------:R-:W2:Y:S02]  /*a0c0*/  @!P0 SYNCS.PHASECHK.TRANS64 P0, [R0+URZ], R3 ;  /* 0x00000003000085a7 */ /* 0x000ea400080010ff */
[----:B--2---:R-:W-:Y:S05]  /*a0d0*/  @!P0 BRA `(.L_x_170) ;  /* 0xfffffffc00f08947 */ /* 0x004fea000383ffff */
[----:B------:R-:W-:Y:S05]  /*a0e0*/  BRA `(.L_x_171) ;  /* 0xffffff9c00ac7947 */ /* 0x000fea000383ffff */
.L_x_77:
[----:B------:R-:W-:-:S07]  /*a0f0*/  MOV R0, UR5 ;  /* 0x0000000500007c02 */ /* 0x000fce0008000f00 */
.L_x_172:
[----:B-1----:R1:W2:Y:S02]  /*a100*/  SYNCS.PHASECHK.TRANS64.TRYWAIT P0, [R0+URZ], R3 ;  /* 0x00000003000075a7 */ /* 0x0022a400080011ff */
[----:B--2---:R-:W-:Y:S05]  /*a110*/  @!P0 NANOSLEEP.SYNCS 0x989680 ;  /* 0x009896800000895d */ /* 0x004fea0003900000 */
[----:B------:R-:W2:Y:S02]  /*a120*/  @!P0 SYNCS.PHASECHK.TRANS64 P0, [R0+URZ], R3 ;  /* 0x00000003000085a7 */ /* 0x000ea400080010ff */
[----:B--2---:R-:W-:Y:S05]  /*a130*/  @!P0 BRA `(.L_x_172) ;  /* 0xfffffffc00f08947 */ /* 0x004fea000383ffff */
[----:B------:R-:W-:Y:S05]  /*a140*/  BRA `(.L_x_173) ;  /* 0xffffff9c00b87947 */ /* 0x000fea000383ffff */
.L_x_80:
[----:B------:R-:W-:-:S07]  /*a150*/  MOV R0, UR26 ;  /* 0x0000001a00007c02 */ /* 0x000fce0008000f00 */
.L_x_174:
[----:B-1----:R1:W2:Y:S02]  /*a160*/  SYNCS.PHASECHK.TRANS64.TRYWAIT P1, [R0+URZ+0x100], R3 ;  /* 0x00010003000075a7 */ /* 0x0022a400080211ff */
[----:B--2---:R-:W-:Y:S05]  /*a170*/  @!P1 NANOSLEEP.SYNCS 0x989680 ;  /* 0x009896800000995d */ /* 0x004fea0003900000 */
[----:B------:R-:W2:Y:S02]  /*a180*/  @!P1 SYNCS.PHASECHK.TRANS64 P1, [R0+URZ+0x100], R3 ;  /* 0x00010003000095a7 */ /* 0x000ea400080210ff */
[----:B--2---:R-:W-:Y:S05]  /*a190*/  @!P1 BRA `(.L_x_174) ;  /* 0xfffffffc00f09947 */ /* 0x004fea000383ffff */
[----:B------:R-:W-:Y:S05]  /*a1a0*/  BRA `(.L_x_175) ;  /* 0xffffffa000047947 */ /* 0x000fea000383ffff */
.L_x_85:
[----:B--2---:R2:W3:Y:S02]  /*a1b0*/  SYNCS.PHASECHK.TRANS64.TRYWAIT P0, [R12+URZ+0x80], R9 ;  /* 0x000080090c0075a7 */ /* 0x0044e400080011ff */
[----:B---3--:R-:W-:Y:S05]  /*a1c0*/  @!P0 NANOSLEEP.SYNCS 0x989680 ;  /* 0x009896800000895d */ /* 0x008fea0003900000 */
[----:B------:R-:W3:Y:S02]  /*a1d0*/  @!P0 SYNCS.PHASECHK.TRANS64 P0, [R12+URZ+0x80], R9 ;  /* 0x000080090c0085a7 */ /* 0x000ee400080010ff */
[----:B---3--:R-:W-:Y:S05]  /*a1e0*/  @!P0 BRA `(.L_x_85) ;  /* 0xfffffffc00f08947 */ /* 0x008fea000383ffff */
[----:B------:R-:W-:Y:S05]  /*a1f0*/  BRA `(.L_x_176) ;  /* 0xffffffa4003c7947 */ /* 0x000fea000383ffff */
.L_x_88:
[----:B------:R-:W-:Y:S07]  /*a200*/  MOV R0, UR21 ;  /* 0x0000001500007c02 */ /* 0x000fee0008000f00 */
.L_x_177:
[----:B--2---:R2:W3:Y:S02]  /*a210*/  SYNCS.PHASECHK.TRANS64.TRYWAIT P2, [R0+URZ+0x78], R11 ;  /* 0x0000780b000075a7 */ /* 0x0044e400080411ff */
[----:B---3--:R-:W-:Y:S05]  /*a220*/  @!P2 NANOSLEEP.SYNCS 0x989680 ;  /* 0x009896800000a95d */ /* 0x008fea0003900000 */
[----:B------:R-:W3:Y:S02]  /*a230*/  @!P2 SYNCS.PHASECHK.TRANS64 P2, [R0+URZ+0x78], R11 ;  /* 0x0000780b0000a5a7 */ /* 0x000ee400080410ff */
[----:B---3--:R-:W-:Y:S05]  /*a240*/  @!P2 BRA `(.L_x_177) ;  /* 0xfffffffc00f0a947 */ /* 0x008fea000383ffff */
[----:B------:R-:W-:Y:S05]  /*a250*/  BRA `(.L_x_87) ;  /* 0xffffffa800a47947 */ /* 0x000fea000383ffff */
.L_x_91:
[----:B--2---:R-:W-:Y:S07]  /*a260*/  MOV R0, UR21 ;  /* 0x0000001500007c02 */ /* 0x004fee0008000f00 */
.L_x_178:
[----:B--2---:R2:W3:Y:S02]  /*a270*/  SYNCS.PHASECHK.TRANS64.TRYWAIT P0, [R0+URZ+0x50], R9 ;  /* 0x00005009000075a7 */ /* 0x0044e400080011ff */
[----:B---3--:R-:W-:Y:S05]  /*a280*/  @!P0 NANOSLEEP.SYNCS 0x989680 ;  /* 0x009896800000895d */ /* 0x008fea0003900000 */
[----:B------:R-:W3:Y:S02]  /*a290*/  @!P0 SYNCS.PHASECHK.TRANS64 P0, [R0+URZ+0x50], R9 ;  /* 0x00005009000085a7 */ /* 0x000ee400080010ff */
[----:B---3--:R-:W-:Y:S05]  /*a2a0*/  @!P0 BRA `(.L_x_178) ;  /* 0xfffffffc00f08947 */ /* 0x008fea000383ffff */
[----:B------:R-:W-:Y:S05]  /*a2b0*/  BRA `(.L_x_179) ;  /* 0xffffffac00007947 */ /* 0x000fea000383ffff */
.L_x_92:
[----:B------:R-:W-:Y:S07]  /*a2c0*/  MOV R0, UR21 ;  /* 0x0000001500007c02 */ /* 0x000fee0008000f00 */
.L_x_180:
[----:B--2---:R2:W3:Y:S02]  /*a2d0*/  SYNCS.PHASECHK.TRANS64.TRYWAIT P0, [R0+URZ+0x58], R9 ;  /* 0x00005809000075a7 */ /* 0x0044e400080011ff */
[----:B---3--:R-:W-:Y:S05]  /*a2e0*/  @!P0 NANOSLEEP.SYNCS 0x989680 ;  /* 0x009896800000895d */ /* 0x008fea0003900000 */
[----:B------:R-:W3:Y:S02]  /*a2f0*/  @!P0 SYNCS.PHASECHK.TRANS64 P0, [R0+URZ+0x58], R9 ;  /* 0x00005809000085a7 */ /* 0x000ee400080010ff */
[----:B---3--:R-:W-:Y:S05]  /*a300*/  @!P0 BRA `(.L_x_180) ;  /* 0xfffffffc00f08947 */ /* 0x008fea000383ffff */
[----:B------:R-:W-:Y:S05]  /*a310*/  BRA `(.L_x_181) ;  /* 0xffffffac00387947 */ /* 0x000fea000383ffff */
.L_x_93:
[----:B------:R-:W-:Y:S07]  /*a320*/  MOV R0, UR21 ;  /* 0x0000001500007c02 */ /* 0x000fee0008000f00 */
.L_x_182:
[----:B--2---:R2:W3:Y:S02]  /*a330*/  SYNCS.PHASECHK.TRANS64.TRYWAIT P0, [R0+URZ+0x60], R9 ;  /* 0x00006009000075a7 */ /* 0x0044e400080011ff */
[----:B---3--:R-:W-:Y:S05]  /*a340*/  @!P0 NANOSLEEP.SYNCS 0x989680 ;  /* 0x009896800000895d */ /* 0x008fea0003900000 */
[----:B------:R-:W3:Y:S02]  /*a350*/  @!P0 SYNCS.PHASECHK.TRANS64 P0, [R0+URZ+0x60], R9 ;  /* 0x00006009000085a7 */ /* 0x000ee400080010ff */
[----:B---3--:R-:W-:Y:S05]  /*a360*/  @!P0 BRA `(.L_x_182) ;  /* 0xfffffffc00f08947 */ /* 0x008fea000383ffff */
[----:B------:R-:W-:Y:S05]  /*a370*/  BRA `(.L_x_183) ;  /* 0xffffffac007c7947 */ /* 0x000fea000383ffff */
.L_x_94:
[----:B------:R-:W-:Y:S07]  /*a380*/  MOV R0, UR21 ;  /* 0x0000001500007c02 */ /* 0x000fee0008000f00 */
.L_x_184:
[----:B--2---:R2:W3:Y:S02]  /*a390*/  SYNCS.PHASECHK.TRANS64.TRYWAIT P0, [R0+URZ+0x68], R9 ;  /* 0x00006809000075a7 */ /* 0x0044e400080011ff */
[----:B---3--:R-:W-:Y:S05]  /*a3a0*/  @!P0 NANOSLEEP.SYNCS 0x989680 ;  /* 0x009896800000895d */ /* 0x008fea0003900000 */
[----:B------:R-:W3:Y:S02]  /*a3b0*/  @!P0 SYNCS.PHASECHK.TRANS64 P0, [R0+URZ+0x68], R9 ;  /* 0x00006809000085a7 */ /* 0x000ee400080010ff */
[----:B---3--:R-:W-:Y:S05]  /*a3c0*/  @!P0 BRA `(.L_x_184) ;  /* 0xfffffffc00f08947 */ /* 0x008fea000383ffff */
[----:B------:R-:W-:Y:S05]  /*a3d0*/  BRA `(.L_x_185) ;  /* 0xffffffac00bc7947 */ /* 0x000fea000383ffff */
.L_x_96:
[----:B------:R-:W-:-:S07]  /*a3e0*/  MOV R0, UR21 ;  /* 0x0000001500007c02 */ /* 0x000fce0008000f00 */
.L_x_186:
[----:B---3--:R3:W4:Y:S02]  /*a3f0*/  SYNCS.PHASECHK.TRANS64.TRYWAIT P0, [R0+URZ+0x50], R3 ;  /* 0x00005003000075a7 */ /* 0x00872400080011ff */
[----:B----4-:R-:W-:Y:S05]  /*a400*/  @!P0 NANOSLEEP.SYNCS 0x989680 ;  /* 0x009896800000895d */ /* 0x010fea0003900000 */
[----:B------:R-:W4:Y:S02]  /*a410*/  @!P0 SYNCS.PHASECHK.TRANS64 P0, [R0+URZ+0x50], R3 ;  /* 0x00005003000085a7 */ /* 0x000f2400080010ff */
[----:B----4-:R-:W-:Y:S05]  /*a420*/  @!P0 BRA `(.L_x_186) ;  /* 0xfffffffc00f08947 */ /* 0x010fea000383ffff */
[----:B------:R-:W-:Y:S05]  /*a430*/  BRA `(.L_x_187) ;  /* 0xffffffb000347947 */ /* 0x000fea000383ffff */
.L_x_97:
[----:B---3--:R-:W-:-:S07]  /*a440*/  MOV R0, UR21 ;  /* 0x0000001500007c02 */ /* 0x008fce0008000f00 */
.L_x_188:
[----:B---3--:R3:W4:Y:S02]  /*a450*/  SYNCS.PHASECHK.TRANS64.TRYWAIT P0, [R0+URZ+0x58], R3 ;  /* 0x00005803000075a7 */ /* 0x00872400080011ff */
[----:B----4-:R-:W-:Y:S05]  /*a460*/  @!P0 NANOSLEEP.SYNCS 0x989680 ;  /* 0x009896800000895d */ /* 0x010fea0003900000 */
[----:B------:R-:W4:Y:S02]  /*a470*/  @!P0 SYNCS.PHASECHK.TRANS64 P0, [R0+URZ+0x58], R3 ;  /* 0x00005803000085a7 */ /* 0x000f2400080010ff */
[----:B----4-:R-:W-:Y:S05]  /*a480*/  @!P0 BRA `(.L_x_188) ;  /* 0xfffffffc00f08947 */ /* 0x010fea000383ffff */
[----:B------:R-:W-:Y:S05]  /*a490*/  BRA `(.L_x_189) ;  /* 0xffffffb000247947 */ /* 0x000fea000383ffff */
.L_x_98:
[----:B---3--:R-:W-:-:S07]  /*a4a0*/  MOV R0, UR21 ;  /* 0x0000001500007c02 */ /* 0x008fce0008000f00 */
.L_x_190:
[----:B---3--:R3:W4:Y:S02]  /*a4b0*/  SYNCS.PHASECHK.TRANS64.TRYWAIT P0, [R0+URZ+0x60], R3 ;  /* 0x00006003000075a7 */ /* 0x00872400080011ff */
[----:B----4-:R-:W-:Y:S05]  /*a4c0*/  @!P0 NANOSLEEP.SYNCS 0x989680 ;  /* 0x009896800000895d */ /* 0x010fea0003900000 */
[----:B------:R-:W4:Y:S02]  /*a4d0*/  @!P0 SYNCS.PHASECHK.TRANS64 P0, [R0+URZ+0x60], R3 ;  /* 0x00006003000085a7 */ /* 0x000f2400080010ff */
[----:B----4-:R-:W-:Y:S05]  /*a4e0*/  @!P0 BRA `(.L_x_190) ;  /* 0xfffffffc00f08947 */ /* 0x010fea000383ffff */
[----:B------:R-:W-:Y:S05]  /*a4f0*/  BRA `(.L_x_191) ;  /* 0xffffffb000147947 */ /* 0x000fea000383ffff */
.L_x_100:
[----:B-1----:R1:W2:Y:S02]  /*a500*/  SYNCS.PHASECHK.TRANS64.TRYWAIT P0, [R3+URZ+0x80], R0 ;  /* 0x00008000030075a7 */ /* 0x0022a400080011ff */
[----:B--2---:R-:W-:Y:S05]  /*a510*/  @!P0 NANOSLEEP.SYNCS 0x989680 ;  /* 0x009896800000895d */ /* 0x004fea0003900000 */
[----:B------:R-:W2:Y:S02]  /*a520*/  @!P0 SYNCS.PHASECHK.TRANS64 P0, [R3+URZ+0x80], R0 ;  /* 0x00008000030085a7 */ /* 0x000ea400080010ff */
[----:B--2---:R-:W-:Y:S05]  /*a530*/  @!P0 BRA `(.L_x_100) ;  /* 0xfffffffc00f08947 */ /* 0x004fea000383ffff */
[----:B------:R-:W-:Y:S05]  /*a540*/  BRA `(.L_x_192) ;  /* 0xffffffb000d47947 */ /* 0x000fea000383ffff */
.L_x_111:
[----:B-1----:R-:W-:Y:S04]  /*a550*/  MOV R0, UR44 ;  /* 0x0000002c00007c02 */ /* 0x002fe80008000f00 */
[----:B------:R1:W2:Y:S03]  /*a560*/  SYNCS.PHASECHK.TRANS64.TRYWAIT P1, [R0+URZ+0x30], R5 ;  /* 0x00003005000075a7 */ /* 0x0002a600080211ff */
[----:B--2---:R-:W-:Y:S05]  /*a570*/  @!P1 NANOSLEEP.SYNCS 0x989680 ;  /* 0x009896800000995d */ /* 0x004fea0003900000 */
[----:B------:R-:W2:Y:S02]  /*a580*/  @!P1 SYNCS.PHASECHK.TRANS64 P1, [R0+URZ+0x30], R5 ;  /* 0x00003005000095a7 */ /* 0x000ea400080210ff */
[----:B--2---:R-:W-:Y:S05]  /*a590*/  @!P1 BRA `(.L_x_111) ;  /* 0xfffffffc00ec9947 */ /* 0x004fea000383ffff */
[----:B------:R-:W-:Y:S05]  /*a5a0*/  BRA `(.L_x_110) ;  /* 0xffffffc000387947 */ /* 0x000fea000383ffff */
.L_x_113:
[----:B-1----:R1:W4:Y:S02]  /*a5b0*/  SYNCS.PHASECHK.TRANS64.TRYWAIT P0, [R98+URZ+0xa0], R3 ;  /* 0x0000a003620075a7 */ /* 0x00232400080011ff */
[----:B----4-:R-:W-:Y:S05]  /*a5c0*/  @!P0 NANOSLEEP.SYNCS 0x989680 ;  /* 0x009896800000895d */ /* 0x010fea0003900000 */
[----:B------:R-:W4:Y:S02]  /*a5d0*/  @!P0 SYNCS.PHASECHK.TRANS64 P0, [R98+URZ+0xa0], R3 ;  /* 0x0000a003620085a7 */ /* 0x000f2400080010ff */
[----:B----4-:R-:W-:Y:S05]  /*a5e0*/  @!P0 BRA `(.L_x_113) ;  /* 0xfffffffc00f08947 */ /* 0x010fea000383ffff */
[----:B------:R-:W-:Y:S05]  /*a5f0*/  BRA `(.L_x_112) ;  /* 0xffffffc000607947 */ /* 0x000fea000383ffff */
.L_x_122:
[----:B---3--:R3:W4:Y:S02]  /*a600*/  SYNCS.PHASECHK.TRANS64.TRYWAIT P0, [R3+URZ+0x30], R0 ;  /* 0x00003000030075a7 */ /* 0x00872400080011ff */
[----:B----4-:R-:W-:Y:S05]  /*a610*/  @!P0 NANOSLEEP.SYNCS 0x989680 ;  /* 0x009896800000895d */ /* 0x010fea0003900000 */
[----:B------:R-:W4:Y:S02]  /*a620*/  @!P0 SYNCS.PHASECHK.TRANS64 P0, [R3+URZ+0x30], R0 ;  /* 0x00003000030085a7 */ /* 0x000f2400080010ff */
[----:B----4-:R-:W-:Y:S05]  /*a630*/  @!P0 BRA `(.L_x_122) ;  /* 0xfffffffc00f08947 */ /* 0x010fea000383ffff */
[----:B------:R-:W-:Y:S05]  /*a640*/  BRA `(.L_x_121) ;  /* 0xffffffcc003c7947 */ /* 0x000fea000383ffff */
.L_x_130:
[----:B-1----:R1:W3:Y:S02]  /*a650*/  SYNCS.PHASECHK.TRANS64.TRYWAIT P0, [R62+URZ+0x30], R5 ;  /* 0x000030053e0075a7 */ /* 0x0022e400080011ff */
[----:B---3--:R-:W-:Y:S05]  /*a660*/  @!P0 NANOSLEEP.SYNCS 0x989680 ;  /* 0x009896800000895d */ /* 0x008fea0003900000 */
[----:B------:R-:W3:Y:S02]  /*a670*/  @!P0 SYNCS.PHASECHK.TRANS64 P0, [R62+URZ+0x30], R5 ;  /* 0x000030053e0085a7 */ /* 0x000ee400080010ff */
[----:B---3--:R-:W-:Y:S05]  /*a680*/  @!P0 BRA `(.L_x_130) ;  /* 0xfffffffc00f08947 */ /* 0x008fea000383ffff */
[----:B------:R-:W-:Y:S05]  /*a690*/  BRA `(.L_x_129) ;  /* 0xffffffd800407947 */ /* 0x000fea000383ffff */
.L_x_138:
[----:B-1----:R1:W4:Y:S02]  /*a6a0*/  SYNCS.PHASECHK.TRANS64.TRYWAIT P0, [R61+URZ+0x30], R4 ;  /* 0x000030043d0075a7 */ /* 0x00232400080011ff */
[----:B----4-:R-:W-:Y:S05]  /*a6b0*/  @!P0 NANOSLEEP.SYNCS 0x989680 ;  /* 0x009896800000895d */ /* 0x010fea0003900000 */
[----:B------:R-:W4:Y:S02]  /*a6c0*/  @!P0 SYNCS.PHASECHK.TRANS64 P0, [R61+URZ+0x30], R4 ;  /* 0x000030043d0085a7 */ /* 0x000f2400080010ff */
[----:B----4-:R-:W-:Y:S05]  /*a6d0*/  @!P0 BRA `(.L_x_138) ;  /* 0xfffffffc00f08947 */ /* 0x010fea000383ffff */
[----:B------:R-:W-:Y:S05]  /*a6e0*/  BRA `(.L_x_137) ;  /* 0xffffffe400407947 */ /* 0x000fea000383ffff */
        .weak           $__internal_0_$__cuda_sm10x_tcgen05_guardrail_trap_col_being_dealloced_not_returned_by_alloc
        .type           $__internal_0_$__cuda_sm10x_tcgen05_guardrail_trap_col_being_dealloced_not_returned_by_alloc,@function
        .size           $__internal_0_$__cuda_sm10x_tcgen05_guardrail_trap_col_being_dealloced_not_returned_by_alloc,($__internal_1_$__cuda_sm10x_tcgen05_guardrail_trap_phase_invalid_during_alloc - $__internal_0_$__cuda_sm10x_tcgen05_guardrail_trap_col_being_dealloced_not_returned_by_alloc)
$__internal_0_$__cuda_sm10x_tcgen05_guardrail_trap_col_being_dealloced_not_returned_by_alloc:
[----:B------:R-:W-:Y:S05]  /*a6f0*/  BPT.TRAP 0x1 ;  /* 0x000000040000795c */ /* 0x000fea0000300000 */
[----:B------:R-:W-:-:S04]  /*a700*/  HFMA2 R3, -RZ, RZ, 0, 0 ;  /* 0x00000000ff037431 */ /* 0x000fc800000001ff */
[----:B------:R-:W-:Y:S05]  /*a710*/  RET.REL.NODEC R2 `(_ZN7cutlass13device_kernelINS_4gemm6kernel13GemmUniversalIN4cute5tupleIJiiiiEEENS1_10collective13CollectiveMmaINS1_35MainloopSm100TmaUmmaWarpSpecializedILi3ELi2ELi4ENS5_IJNS4_1CILi2EEESB_NSA_ILi1EEEEEEEENS5_IJNSA_ILi256EEENSA_ILi128EEENSA_ILi64EEEEEENS_6half_tENS5_IJlSC_lEEESJ_SK_NS4_8TiledMMAINS4_8MMA_AtomIJNS4_26SM100_MMA_F16BF16_2x1SM_SSISJ_SJ_fLi256ELi128ELNS4_4UMMA5MajorE0ELSP_0ELNSO_7ScaleInE0ELSQ_0EEEEEENS4_6LayoutINS5_IJSC_SC_SC_EEENS5_IJNSA_ILi0EEESV_SV_EEEEENS5_IJNS4_10UnderscoreESY_SY_EEEEENS4_28SM100_TMA_2SM_LOAD_MULTICASTENS4_14ComposedLayoutINS4_7SwizzleILi3ELi4ELi3EEENS4_18smem_ptr_flag_bitsILi16EEENST_INS5_IJNSA_ILi8EEESH_EEENS5_IJSH_SC_EEEEEEEvNS4_8identityENS4_18SM100_TMA_2SM_LOADES1B_vS1C_EENS_8epilogue10collective18CollectiveEpilogueINS1F_23Sm100TmaWarpSpecializedILi4ELi2ELi32ELb1ELb0EEEJNS5_IJSG_SG_SH_EEENS5_IJNST_ISG_SC_EENST_INSA_ILi32EEESC_EEEEESJ_SK_SJ_SK_NS1F_6fusion15FusionCallbacksIS1J_NS1P_17LinearCombinationISJ_fSJ_fLNS_15FloatRoundStyleE2EEES1K_S1O_JEEENS4_5SM1004TMEM4LOAD26SM100_TMEM_LOAD_32dp32b32xENS4_13SM90_TMA_LOADENS12_INS13_ILi2ELi4ELi3EEES16_NST_INS5_IJS17_S1M_EEENS5_IJS1M_SC_EEEEEEENS4_39AutoVectorizingCopyWithAssumedAlignmentILi128EEENS4_14SM90_TMA_STOREES24_S26_S26_EEEvvEEEEvNT_6ParamsE) ;  /* 0xffffff5802387950 */ /* 0x000fea0003c3ffff */
        .weak           $__internal_1_$__cuda_sm10x_tcgen05_guardrail_trap_phase_invalid_during_alloc
        .type           $__internal_1_$__cuda_sm10x_tcgen05_guardrail_trap_phase_invalid_during_alloc,@function
        .size           $__internal_1_$__cuda_sm10x_tcgen05_guardrail_trap_phase_invalid_during_alloc,($__internal_2_$__cuda_sm10x_tcgen05_guardrail_trap_unallocated_columns_being_dealloced - $__internal_1_$__cuda_sm10x_tcgen05_guardrail_trap_phase_invalid_during_alloc)
$__internal_1_$__cuda_sm10x_tcgen05_guardrail_trap_phase_invalid_during_alloc:
[----:B------:R-:W-:Y:S05]  /*a720*/  BPT.TRAP 0x1 ;  /* 0x000000040000795c */ /* 0x000fea0000300000 */
[----:B------:R-:W-:-:S04]  /*a730*/  MOV R5, 0x0 ;  /* 0x0000000000057802 */ /* 0x000fc80000000f00 */
[----:B------:R-:W-:Y:S05]  /*a740*/  RET.REL.NODEC R4 `(_ZN7cutlass13device_kernelINS_4gemm6kernel13GemmUniversalIN4cute5tupleIJiiiiEEENS1_10collective13CollectiveMmaINS1_35MainloopSm100TmaUmmaWarpSpecializedILi3ELi2ELi4ENS5_IJNS4_1CILi2EEESB_NSA_ILi1EEEEEEEENS5_IJNSA_ILi256EEENSA_ILi128EEENSA_ILi64EEEEEENS_6half_tENS5_IJlSC_lEEESJ_SK_NS4_8TiledMMAINS4_8MMA_AtomIJNS4_26SM100_MMA_F16BF16_2x1SM_SSISJ_SJ_fLi256ELi128ELNS4_4UMMA5MajorE0ELSP_0ELNSO_7ScaleInE0ELSQ_0EEEEEENS4_6LayoutINS5_IJSC_SC_SC_EEENS5_IJNSA_ILi0EEESV_SV_EEEEENS5_IJNS4_10UnderscoreESY_SY_EEEEENS4_28SM100_TMA_2SM_LOAD_MULTICASTENS4_14ComposedLayoutINS4_7SwizzleILi3ELi4ELi3EEENS4_18smem_ptr_flag_bitsILi16EEENST_INS5_IJNSA_ILi8EEESH_EEENS5_IJSH_SC_EEEEEEEvNS4_8identityENS4_18SM100_TMA_2SM_LOADES1B_vS1C_EENS_8epilogue10collective18CollectiveEpilogueINS1F_23Sm100TmaWarpSpecializedILi4ELi2ELi32ELb1ELb0EEEJNS5_IJSG_SG_SH_EEENS5_IJNST_ISG_SC_EENST_INSA_ILi32EEESC_EEEEESJ_SK_SJ_SK_NS1F_6fusion15FusionCallbacksIS1J_NS1P_17LinearCombinationISJ_fSJ_fLNS_15FloatRoundStyleE2EEES1K_S1O_JEEENS4_5SM1004TMEM4LOAD26SM100_TMEM_LOAD_32dp32b32xENS4_13SM90_TMA_LOADENS12_INS13_ILi2ELi4ELi3EEES16_NST_INS5_IJS17_S1M_EEENS5_IJS1M_SC_EEEEEEENS4_39AutoVectorizingCopyWithAssumedAlignmentILi128EEENS4_14SM90_TMA_STOREES24_S26_S26_EEEvvEEEEvNT_6ParamsE) ;  /* 0xffffff58042c7950 */ /* 0x000fea0003c3ffff */
        .weak           $__internal_2_$__cuda_sm10x_tcgen05_guardrail_trap_unallocated_columns_being_dealloced
        .type           $__internal_2_$__cuda_sm10x_tcgen05_guardrail_trap_unallocated_columns_being_dealloced,@function
        .size           $__internal_2_$__cuda_sm10x_tcgen05_guardrail_trap_unallocated_columns_being_dealloced,(.L_x_194 - $__internal_2_$__cuda_sm10x_tcgen05_guardrail_trap_unallocated_columns_being_dealloced)
$__internal_2_$__cuda_sm10x_tcgen05_guardrail_trap_unallocated_columns_being_dealloced:
[----:B------:R-:W-:Y:S05]  /*a750*/  BPT.TRAP 0x1 ;  /* 0x000000040000795c */ /* 0x000fea0000300000 */
[----:B------:R-:W-:-:S04]  /*a760*/  HFMA2 R3, -RZ, RZ, 0, 0 ;  /* 0x00000000ff037431 */ /* 0x000fc800000001ff */
[----:B------:R-:W-:Y:S05]  /*a770*/  RET.REL.NODEC R2 `(_ZN7cutlass13device_kernelINS_4gemm6kernel13GemmUniversalIN4cute5tupleIJiiiiEEENS1_10collective13CollectiveMmaINS1_35MainloopSm100TmaUmmaWarpSpecializedILi3ELi2ELi4ENS5_IJNS4_1CILi2EEESB_NSA_ILi1EEEEEEEENS5_IJNSA_ILi256EEENSA_ILi128EEENSA_ILi64EEEEEENS_6half_tENS5_IJlSC_lEEESJ_SK_NS4_8TiledMMAINS4_8MMA_AtomIJNS4_26SM100_MMA_F16BF16_2x1SM_SSISJ_SJ_fLi256ELi128ELNS4_4UMMA5MajorE0ELSP_0ELNSO_7ScaleInE0ELSQ_0EEEEEENS4_6LayoutINS5_IJSC_SC_SC_EEENS5_IJNSA_ILi0EEESV_SV_EEEEENS5_IJNS4_10UnderscoreESY_SY_EEEEENS4_28SM100_TMA_2SM_LOAD_MULTICASTENS4_14ComposedLayoutINS4_7SwizzleILi3ELi4ELi3EEENS4_18smem_ptr_flag_bitsILi16EEENST_INS5_IJNSA_ILi8EEESH_EEENS5_IJSH_SC_EEEEEEEvNS4_8identityENS4_18SM100_TMA_2SM_LOADES1B_vS1C_EENS_8epilogue10collective18CollectiveEpilogueINS1F_23Sm100TmaWarpSpecializedILi4ELi2ELi32ELb1ELb0EEEJNS5_IJSG_SG_SH_EEENS5_IJNST_ISG_SC_EENST_INSA_ILi32EEESC_EEEEESJ_SK_SJ_SK_NS1F_6fusion15FusionCallbacksIS1J_NS1P_17LinearCombinationISJ_fSJ_fLNS_15FloatRoundStyleE2EEES1K_S1O_JEEENS4_5SM1004TMEM4LOAD26SM100_TMEM_LOAD_32dp32b32xENS4_13SM90_TMA_LOADENS12_INS13_ILi2ELi4ELi3EEES16_NST_INS5_IJS17_S1M_EEENS5_IJS1M_SC_EEEEEEENS4_39AutoVectorizingCopyWithAssumedAlignmentILi128EEENS4_14SM90_TMA_STOREES24_S26_S26_EEEvvEEEEvNT_6ParamsE) ;  /* 0xffffff5802207950 */ /* 0x000fea0003c3ffff */
.L_x_193:
[----:B------:R-:W-:-:S00]  /*a780*/  BRA `(.L_x_193) ;  /* 0xfffffffc00fc7947 */ /* 0x000fc0000383ffff */
[----:B------:R-:W-:-:S00]  /*a790*/  NOP ;  /* 0x0000000000007918 */ /* 0x000fc00000000000 */
        /* <DEDUP_REMOVED lines=14> */
.L_x_194:


//--------------------- .nv.global.init           --------------------------
	.section	.nv.global.init,"aw",@progbits
.nv.global.init:
	.type		$str$27,@object
	.size		$str$27,($str$28 - $str$27)
$str$27:
        /*0000*/ 	.byte	0x28, 0x61, 0x64, 0x64, 0x72, 0x65, 0x73, 0x73, 0x20, 0x26, 0x20, 0x6d, 0x61, 0x73, 0x6b, 0x29
        /*0010*/ 	.byte	0x20, 0x3d, 0x3d, 0x20, 0x30, 0x00
	.type		$str$28,@object
	.size		$str$28,($str$26 - $str$28)
$str$28:
        /*0016*/ 	.byte	0x2f, 0x74, 0x6d, 0x70, 0x2f, 0x63, 0x75, 0x74, 0x6c, 0x61, 0x73, 0x73, 0x5f, 0x73, 0x77, 0x65
        /*0026*/ 	.byte	0x65, 0x70, 0x5f, 0x73, 0x72, 0x63, 0x2f, 0x69, 0x6e, 0x63, 0x6c, 0x75, 0x64, 0x65, 0x2f, 0x63
        /*0036*/ 	.byte	0x75, 0x74, 0x65, 0x2f, 0x70, 0x6f, 0x69, 0x6e, 0x74, 0x65, 0x72, 0x5f, 0x66, 0x6c, 0x61, 0x67
        /*0046*/ 	.byte	0x67, 0x65, 0x64, 0x2e, 0x68, 0x70, 0x70, 0x00
	.type		$str$26,@object
	.size		$str$26,($str$25 - $str$26)
$str$26:
        /*004e*/ 	.byte	0x2f, 0x74, 0x6d, 0x70, 0x2f, 0x63, 0x75, 0x74, 0x6c, 0x61, 0x73, 0x73, 0x5f, 0x73, 0x77, 0x65
        /*005e*/ 	.byte	0x65, 0x70, 0x5f, 0x73, 0x72, 0x63, 0x2f, 0x69, 0x6e, 0x63, 0x6c, 0x75, 0x64, 0x65, 0x2f, 0x63
        /*006e*/ 	.byte	0x75, 0x74, 0x65, 0x2f, 0x61, 0x74, 0x6f, 0x6d, 0x2f, 0x63, 0x6f, 0x70, 0x79, 0x5f, 0x74, 0x72
        /*007e*/ 	.byte	0x61, 0x69, 0x74, 0x73, 0x5f, 0x73, 0x6d, 0x31, 0x30, 0x30, 0x2e, 0x68, 0x70, 0x70, 0x00
	.type		$str$25,@object
	.size		$str$25,(__unnamed_1 - $str$25)
$str$25:
        /*008d*/ 	.byte	0x28, 0x28, 0x75, 0x69, 0x6e, 0x74, 0x33, 0x32, 0x5f, 0x74, 0x28, 0x74, 0x68, 0x72, 0x65, 0x61
        /*009d*/ 	.byte	0x64, 0x49, 0x64, 0x78, 0x2e, 0x78, 0x29, 0x20, 0x2f, 0x20, 0x33, 0x32, 0x29, 0x20, 0x25, 0x20
        /*00ad*/ 	.byte	0x34, 0x29, 0x20, 0x3d, 0x3d, 0x20, 0x28, 0x28, 0x28, 0x74, 0x6d, 0x65, 0x6d, 0x5f, 0x61, 0x64
        /*00bd*/ 	.byte	0x64, 0x72, 0x20, 0x3e, 0x3e, 0x20, 0x31, 0x36, 0x29, 0x20, 0x2f, 0x20, 0x33, 0x32, 0x29, 0x20
        /*00cd*/ 	.byte	0x25, 0x20, 0x34, 0x29, 0x00
	.type		__unnamed_1,@object
	.size		__unnamed_1,(__unnamed_2 - __unnamed_1)
__unnamed_1:
        /*00d2*/ 	.byte	0x61, 0x75, 0x74, 0x6f, 0x20, 0x63, 0x75, 0x74, 0x65, 0x3a, 0x3a, 0x61, 0x73, 0x5f, 0x70, 0x6f
        /* <DEDUP_REMOVED lines=24> */
        /*0262*/ 	.byte	0x3e, 0x3e, 0x3e, 0x3e, 0x5d, 0x00
	.type		__unnamed_2,@object
	.size		__unnamed_2,(.L_2 - __unnamed_2)
__unnamed_2:
        /* <DEDUP_REMOVED lines=42> */
        /*0508*/ 	.byte	0x3e, 0x3e, 0x5d, 0x00
.L_2:


//--------------------- .nv.shared._ZN7cutlass13device_kernelINS_4gemm6kernel13GemmUniversalIN4cute5tupleIJiiiiEEENS1_10collective13CollectiveMmaINS1_35MainloopSm100TmaUmmaWarpSpecializedILi3ELi2ELi4ENS5_IJNS4_1CILi2EEESB_NSA_ILi1EEEEEEEENS5_IJNSA_ILi256EEENSA_ILi128EEENSA_ILi64EEEEEENS_6half_tENS5_IJlSC_lEEESJ_SK_NS4_8TiledMMAINS4_8MMA_AtomIJNS4_26SM100_MMA_F16BF16_2x1SM_SSISJ_SJ_fLi256ELi128ELNS4_4UMMA5MajorE0ELSP_0ELNSO_7ScaleInE0ELSQ_0EEEEEENS4_6LayoutINS5_IJSC_SC_SC_EEENS5_IJNSA_ILi0EEESV_SV_EEEEENS5_IJNS4_10UnderscoreESY_SY_EEEEENS4_28SM100_TMA_2SM_LOAD_MULTICASTENS4_14ComposedLayoutINS4_7SwizzleILi3ELi4ELi3EEENS4_18smem_ptr_flag_bitsILi16EEENST_INS5_IJNSA_ILi8EEESH_EEENS5_IJSH_SC_EEEEEEEvNS4_8identityENS4_18SM100_TMA_2SM_LOADES1B_vS1C_EENS_8epilogue10collective18CollectiveEpilogueINS1F_23Sm100TmaWarpSpecializedILi4ELi2ELi32ELb1ELb0EEEJNS5_IJSG_SG_SH_EEENS5_IJNST_ISG_SC_EENST_INSA_ILi32EEESC_EEEEESJ_SK_SJ_SK_NS1F_6fusion15FusionCallbacksIS1J_NS1P_17LinearCombinationISJ_fSJ_fLNS_15FloatRoundStyleE2EEES1K_S1O_JEEENS4_5SM1004TMEM4LOAD26SM100_TMEM_LOAD_32dp32b32xENS4_13SM90_TMA_LOADENS12_INS13_ILi2ELi4ELi3EEES16_NST_INS5_IJS17_S1M_EEENS5_IJS1M_SC_EEEEEEENS4_39AutoVectorizingCopyWithAssumedAlignmentILi128EEENS4_14SM90_TMA_STOREES24_S26_S26_EEEvvEEEEvNT_6ParamsE --------------------------
	.section	.nv.shared._ZN7cutlass13device_kernelINS_4gemm6kernel13GemmUniversalIN4cute5tupleIJiiiiEEENS1_10collective13CollectiveMmaINS1_35MainloopSm100TmaUmmaWarpSpecializedILi3ELi2ELi4ENS5_IJNS4_1CILi2EEESB_NSA_ILi1EEEEEEEENS5_IJNSA_ILi256EEENSA_ILi128EEENSA_ILi64EEEEEENS_6half_tENS5_IJlSC_lEEESJ_SK_NS4_8TiledMMAINS4_8MMA_AtomIJNS4_26SM100_MMA_F16BF16_2x1SM_SSISJ_SJ_fLi256ELi128ELNS4_4UMMA5MajorE0ELSP_0ELNSO_7ScaleInE0ELSQ_0EEEEEENS4_6LayoutINS5_IJSC_SC_SC_EEENS5_IJNSA_ILi0EEESV_SV_EEEEENS5_IJNS4_10UnderscoreESY_SY_EEEEENS4_28SM100_TMA_2SM_LOAD_MULTICASTENS4_14ComposedLayoutINS4_7SwizzleILi3ELi4ELi3EEENS4_18smem_ptr_flag_bitsILi16EEENST_INS5_IJNSA_ILi8EEESH_EEENS5_IJSH_SC_EEEEEEEvNS4_8identityENS4_18SM100_TMA_2SM_LOADES1B_vS1C_EENS_8epilogue10collective18CollectiveEpilogueINS1F_23Sm100TmaWarpSpecializedILi4ELi2ELi32ELb1ELb0EEEJNS5_IJSG_SG_SH_EEENS5_IJNST_ISG_SC_EENST_INSA_ILi32EEESC_EEEEESJ_SK_SJ_SK_NS1F_6fusion15FusionCallbacksIS1J_NS1P_17LinearCombinationISJ_fSJ_fLNS_15FloatRoundStyleE2EEES1K_S1O_JEEENS4_5SM1004TMEM4LOAD26SM100_TMEM_LOAD_32dp32b32xENS4_13SM90_TMA_LOADENS12_INS13_ILi2ELi4ELi3EEES16_NST_INS5_IJS17_S1M_EEENS5_IJS1M_SC_EEEEEEENS4_39AutoVectorizingCopyWithAssumedAlignmentILi128EEENS4_14SM90_TMA_STOREES24_S26_S26_EEEvvEEEEvNT_6ParamsE,"aw",@nobits
	.sectionflags	@""
	.align	16
	.zero		1024


//--------------------- .nv.shared.reserved.0     --------------------------
	.section	.nv.shared.reserved.0,"aw",@nobits
	.weak		__nv_reservedSMEM_offset_0_alias
	.size		__nv_reservedSMEM_offset_0_alias, 0, 64
	.other		__nv_reservedSMEM_offset_0_alias,@"STO_CUDA_RESERVED_SHARED STV_DEFAULT"
__nv_reservedSMEM_offset_0_alias:
	.zero		0
.nv.shared.reserved.0:
	.zero		64
	.weak		__nv_reservedSMEM_tcgen05_partition
	.type		__nv_reservedSMEM_tcgen05_partition,@object
	.size		__nv_reservedSMEM_tcgen05_partition,(.L_0 - __nv_reservedSMEM_tcgen05_partition)
__nv_reservedSMEM_tcgen05_partition:
	.zero		32
.L_0:


//--------------------- .nv.global                --------------------------
	.section	.nv.global,"aw",@nobits
.nv.global:
	.type		_ZN39_INTERNAL_f91eb443_4_k_cu_8a29762e_66434cute1_E,@object
	.size		_ZN39_INTERNAL_f91eb443_4_k_cu_8a29762e_66434cute1_E,(_ZN39_INTERNAL_f91eb443_4_k_cu_8a29762e_66434cuda3std3__45__cpo6cbeginE - _ZN39_INTERNAL_f91eb443_4_k_cu_8a29762e_66434cute1_E)
_ZN39_INTERNAL_f91eb443_4_k_cu_8a29762e_66434cute1_E:
	.zero		1
	.type		_ZN39_INTERNAL_f91eb443_4_k_cu_8a29762e_66434cuda3std3__45__cpo6cbeginE,@object
	.size		_ZN39_INTERNAL_f91eb443_4_k_cu_8a29762e_66434cuda3std3__45__cpo6cbeginE,(_ZN39_INTERNAL_f91eb443_4_k_cu_8a29762e_66434cuda3std3__48in_placeE - _ZN39_INTERNAL_f91eb443_4_k_cu_8a29762e_66434cuda3std3__45__cpo6cbeginE)
_ZN39_INTERNAL_f91eb443_4_k_cu_8a29762e_66434cuda3std3__45__cpo6cbeginE:
	.zero		1
	.type		_ZN39_INTERNAL_f91eb443_4_k_cu_8a29762e_66434cuda3std3__48in_placeE,@object
	.size		_ZN39_INTERNAL_f91eb443_4_k_cu_8a29762e_66434cuda3std3__48in_placeE,(_ZN39_INTERNAL_f91eb443_4_k_cu_8a29762e_66434cuda3std6ranges3__45__cpo9iter_moveE - _ZN39_INTERNAL_f91eb443_4_k_cu_8a29762e_66434cuda3std3__48in_placeE)
_ZN39_INTERNAL_f91eb443_4_k_cu_8a29762e_66434cuda3std3__48in_placeE:
	.zero		1
	.type		_ZN39_INTERNAL_f91eb443_4_k_cu_8a29762e_66434cuda3std6ranges3__45__cpo9iter_moveE,@object
	.size		_ZN39_INTERNAL_f91eb443_4_k_cu_8a29762e_66434cuda3std6ranges3__45__cpo9iter_moveE,(_ZN39_INTERNAL_f91eb443_4_k_cu_8a29762e_66434cuda3std3__45__cpo5beginE - _ZN39_INTERNAL_f91eb443_4_k_cu_8a29762e_66434cuda3std6ranges3__45__cpo9iter_moveE)
_ZN39_INTERNAL_f91eb443_4_k_cu_8a29762e_66434cuda3std6ranges3__45__cpo9iter_moveE:
	.zero		1
	.type		_ZN39_INTERNAL_f91eb443_4_k_cu_8a29762e_66434cuda3std3__45__cpo5beginE,@object
	.size		_ZN39_INTERNAL_f91eb443_4_k_cu_8a29762e_66434cuda3std3__45__cpo5beginE,(_ZN39_INTERNAL_f91eb443_4_k_cu_8a29762e_66434cuda3std3__441_GLOBAL__N__f91eb443_4_k_cu_8a29762e_66436ignoreE - _ZN39_INTERNAL_f91eb443_4_k_cu_8a29762e_66434cuda3std3__45__cpo5beginE)
_ZN39_INTERNAL_f91eb443_4_k_cu_8a29762e_66434cuda3std3__45__cpo5beginE:
	.zero		1
	.type		_ZN39_INTERNAL_f91eb443_4_k_cu_8a29762e_66434cuda3std3__441_GLOBAL__N__f91eb443_4_k_cu_8a29762e_66436ignoreE,@object
	.size		_ZN39_INTERNAL_f91eb443_4_k_cu_8a29762e_66434cuda3std3__441_GLOBAL__N__f91eb443_4_k_cu_8a29762e_66436ignoreE,(_ZN39_INTERNAL_f91eb443_4_k_cu_8a29762e_66434cute7productE - _ZN39_INTERNAL_f91eb443_4_k_cu_8a29762e_66434cuda3std3__441_GLOBAL__N__f91eb443_4_k_cu_8a29762e_66436ignoreE)
_ZN39_INTERNAL_f91eb443_4_k_cu_8a29762e_66434cuda3std3__441_GLOBAL__N__f91eb443_4_k_cu_8a29762e_66436ignoreE:
	.zero		1
	.type		_ZN39_INTERNAL_f91eb443_4_k_cu_8a29762e_66434cute7productE,@object
	.size		_ZN39_INTERNAL_f91eb443_4_k_cu_8a29762e_66434cute7productE,(_ZN39_INTERNAL_f91eb443_4_k_cu_8a29762e_66434cuda3std3__45__cpo3endE - _ZN39_INTERNAL_f91eb443_4_k_cu_8a29762e_66434cute7productE)
_ZN39_INTERNAL_f91eb443_4_k_cu_8a29762e_66434cute7productE:
	.zero		1
	.type		_ZN39_INTERNAL_f91eb443_4_k_cu_8a29762e_66434cuda3std3__45__cpo3endE,@object
	.size		_ZN39_INTERNAL_f91eb443_4_k_cu_8a29762e_66434cuda3std3__45__cpo3endE,(_ZN39_INTERNAL_f91eb443_4_k_cu_8a29762e_66434cuda3std3__419piecewise_constructE - _ZN39_INTERNAL_f91eb443_4_k_cu_8a29762e_66434cuda3std3__45__cpo3endE)
_ZN39_INTERNAL_f91eb443_4_k_cu_8a29762e_66434cuda3std3__45__cpo3endE:
	.zero		1
	.type		_ZN39_INTERNAL_f91eb443_4_k_cu_8a29762e_66434cuda3std3__419piecewise_constructE,@object
	.size		_ZN39_INTERNAL_f91eb443_4_k_cu_8a29762e_66434cuda3std3__419piecewise_constructE,(_ZN39_INTERNAL_f91eb443_4_k_cu_8a29762e_66434cuda3std3__45__cpo4cendE - _ZN39_INTERNAL_f91eb443_4_k_cu_8a29762e_66434cuda3std3__419piecewise_constructE)
_ZN39_INTERNAL_f91eb443_4_k_cu_8a29762e_66434cuda3std3__419piecewise_constructE:
	.zero		1
	.type		_ZN39_INTERNAL_f91eb443_4_k_cu_8a29762e_66434cuda3std3__45__cpo4cendE,@object
	.size		_ZN39_INTERNAL_f91eb443_4_k_cu_8a29762e_66434cuda3std3__45__cpo4cendE,(_ZN39_INTERNAL_f91eb443_4_k_cu_8a29762e_66434cuda3std6ranges3__45__cpo4swapE - _ZN39_INTERNAL_f91eb443_4_k_cu_8a29762e_66434cuda3std3__45__cpo4cendE)
_ZN39_INTERNAL_f91eb443_4_k_cu_8a29762e_66434cuda3std3__45__cpo4cendE:
	.zero		1
	.type		_ZN39_INTERNAL_f91eb443_4_k_cu_8a29762e_66434cuda3std6ranges3__45__cpo4swapE,@object
	.size		_ZN39_INTERNAL_f91eb443_4_k_cu_8a29762e_66434cuda3std6ranges3__45__cpo4swapE,(.L_10 - _ZN39_INTERNAL_f91eb443_4_k_cu_8a29762e_66434cuda3std6ranges3__45__cpo4swapE)
_ZN39_INTERNAL_f91eb443_4_k_cu_8a29762e_66434cuda3std6ranges3__45__cpo4swapE:
	.zero		1
.L_10:


//--------------------- .nv.constant0._ZN7cutlass13device_kernelINS_4gemm6kernel13GemmUniversalIN4cute5tupleIJiiiiEEENS1_10collective13CollectiveMmaINS1_35MainloopSm100TmaUmmaWarpSpecializedILi3ELi2ELi4ENS5_IJNS4_1CILi2EEESB_NSA_ILi1EEEEEEEENS5_IJNSA_ILi256EEENSA_ILi128EEENSA_ILi64EEEEEENS_6half_tENS5_IJlSC_lEEESJ_SK_NS4_8TiledMMAINS4_8MMA_AtomIJNS4_26SM100_MMA_F16BF16_2x1SM_SSISJ_SJ_fLi256ELi128ELNS4_4UMMA5MajorE0ELSP_0ELNSO_7ScaleInE0ELSQ_0EEEEEENS4_6LayoutINS5_IJSC_SC_SC_EEENS5_IJNSA_ILi0EEESV_SV_EEEEENS5_IJNS4_10UnderscoreESY_SY_EEEEENS4_28SM100_TMA_2SM_LOAD_MULTICASTENS4_14ComposedLayoutINS4_7SwizzleILi3ELi4ELi3EEENS4_18smem_ptr_flag_bitsILi16EEENST_INS5_IJNSA_ILi8EEESH_EEENS5_IJSH_SC_EEEEEEEvNS4_8identityENS4_18SM100_TMA_2SM_LOADES1B_vS1C_EENS_8epilogue10collective18CollectiveEpilogueINS1F_23Sm100TmaWarpSpecializedILi4ELi2ELi32ELb1ELb0EEEJNS5_IJSG_SG_SH_EEENS5_IJNST_ISG_SC_EENST_INSA_ILi32EEESC_EEEEESJ_SK_SJ_SK_NS1F_6fusion15FusionCallbacksIS1J_NS1P_17LinearCombinationISJ_fSJ_fLNS_15FloatRoundStyleE2EEES1K_S1O_JEEENS4_5SM1004TMEM4LOAD26SM100_TMEM_LOAD_32dp32b32xENS4_13SM90_TMA_LOADENS12_INS13_ILi2ELi4ELi3EEES16_NST_INS5_IJS17_S1M_EEENS5_IJS1M_SC_EEEEEEENS4_39AutoVectorizingCopyWithAssumedAlignmentILi128EEENS4_14SM90_TMA_STOREES24_S26_S26_EEEvvEEEEvNT_6ParamsE --------------------------
	.section	.nv.constant0._ZN7cutlass13device_kernelINS_4gemm6kernel13GemmUniversalIN4cute5tupleIJiiiiEEENS1_10collective13CollectiveMmaINS1_35MainloopSm100TmaUmmaWarpSpecializedILi3ELi2ELi4ENS5_IJNS4_1CILi2EEESB_NSA_ILi1EEEEEEEENS5_IJNSA_ILi256EEENSA_ILi128EEENSA_ILi64EEEEEENS_6half_tENS5_IJlSC_lEEESJ_SK_NS4_8TiledMMAINS4_8MMA_AtomIJNS4_26SM100_MMA_F16BF16_2x1SM_SSISJ_SJ_fLi256ELi128ELNS4_4UMMA5MajorE0ELSP_0ELNSO_7ScaleInE0ELSQ_0EEEEEENS4_6LayoutINS5_IJSC_SC_SC_EEENS5_IJNSA_ILi0EEESV_SV_EEEEENS5_IJNS4_10UnderscoreESY_SY_EEEEENS4_28SM100_TMA_2SM_LOAD_MULTICASTENS4_14ComposedLayoutINS4_7SwizzleILi3ELi4ELi3EEENS4_18smem_ptr_flag_bitsILi16EEENST_INS5_IJNSA_ILi8EEESH_EEENS5_IJSH_SC_EEEEEEEvNS4_8identityENS4_18SM100_TMA_2SM_LOADES1B_vS1C_EENS_8epilogue10collective18CollectiveEpilogueINS1F_23Sm100TmaWarpSpecializedILi4ELi2ELi32ELb1ELb0EEEJNS5_IJSG_SG_SH_EEENS5_IJNST_ISG_SC_EENST_INSA_ILi32EEESC_EEEEESJ_SK_SJ_SK_NS1F_6fusion15FusionCallbacksIS1J_NS1P_17LinearCombinationISJ_fSJ_fLNS_15FloatRoundStyleE2EEES1K_S1O_JEEENS4_5SM1004TMEM4LOAD26SM100_TMEM_LOAD_32dp32b32xENS4_13SM90_TMA_LOADENS12_INS13_ILi2ELi4ELi3EEES16_NST_INS5_IJS17_S1M_EEENS5_IJS1M_SC_EEEEEEENS4_39AutoVectorizingCopyWithAssumedAlignmentILi128EEENS4_14SM90_TMA_STOREES24_S26_S26_EEEvvEEEEvNT_6ParamsE,"a",@progbits
	.sectionflags	@""
	.align	4
.nv.constant0._ZN7cutlass13device_kernelINS_4gemm6kernel13GemmUniversalIN4cute5tupleIJiiiiEEENS1_10collective13CollectiveMmaINS1_35MainloopSm100TmaUmmaWarpSpecializedILi3ELi2ELi4ENS5_IJNS4_1CILi2EEESB_NSA_ILi1EEEEEEEENS5_IJNSA_ILi256EEENSA_ILi128EEENSA_ILi64EEEEEENS_6half_tENS5_IJlSC_lEEESJ_SK_NS4_8TiledMMAINS4_8MMA_AtomIJNS4_26SM100_MMA_F16BF16_2x1SM_SSISJ_SJ_fLi256ELi128ELNS4_4UMMA5MajorE0ELSP_0ELNSO_7ScaleInE0ELSQ_0EEEEEENS4_6LayoutINS5_IJSC_SC_SC_EEENS5_IJNSA_ILi0EEESV_SV_EEEEENS5_IJNS4_10UnderscoreESY_SY_EEEEENS4_28SM100_TMA_2SM_LOAD_MULTICASTENS4_14ComposedLayoutINS4_7SwizzleILi3ELi4ELi3EEENS4_18smem_ptr_flag_bitsILi16EEENST_INS5_IJNSA_ILi8EEESH_EEENS5_IJSH_SC_EEEEEEEvNS4_8identityENS4_18SM100_TMA_2SM_LOADES1B_vS1C_EENS_8epilogue10collective18CollectiveEpilogueINS1F_23Sm100TmaWarpSpecializedILi4ELi2ELi32ELb1ELb0EEEJNS5_IJSG_SG_SH_EEENS5_IJNST_ISG_SC_EENST_INSA_ILi32EEESC_EEEEESJ_SK_SJ_SK_NS1F_6fusion15FusionCallbacksIS1J_NS1P_17LinearCombinationISJ_fSJ_fLNS_15FloatRoundStyleE2EEES1K_S1O_JEEENS4_5SM1004TMEM4LOAD26SM100_TMEM_LOAD_32dp32b32xENS4_13SM90_TMA_LOADENS12_INS13_ILi2ELi4ELi3EEES16_NST_INS5_IJS17_S1M_EEENS5_IJS1M_SC_EEEEEEENS4_39AutoVectorizingCopyWithAssumedAlignmentILi128EEENS4_14SM90_TMA_STOREES24_S26_S26_EEEvvEEEEvNT_6ParamsE:
	.zero		2944


//--------------------- SYMBOLS --------------------------

	.type		.nv.reservedSmem.offset0,@object
	.size		.nv.reservedSmem.offset0,0x4
	.type		.nv.reservedSmem.cap,@object
	.size		.nv.reservedSmem.cap,0x4
	.type		__assertfail,@function
